	.target	sm_90a

	.elftype	@"ET_EXEC"


//--------------------- .note.nv.tkinfo           --------------------------
	.section	.note.nv.tkinfo,"",@"SHT_NOTE"
	.sectionflags	@"SHF_NOTE_NV_TKINFO"
	.tkinfo
        /*0018*/ 	.word	0x00000002
        /*0030*/ 	.string	""
        /*0030*/ 	.string	"ptxas"
        /*0030*/ 	.string	"Cuda compilation tools, release 13.0, V13.0.88"
        /*0030*/ 	.string	"Build cuda_13.0.r13.0/compiler.36424714_0"
        /*0030*/ 	.string	"-v  -suppress-debug-info  -lineinfo  -arch sm_90a "



//--------------------- .note.nv.cuinfo           --------------------------
	.section	.note.nv.cuinfo,"",@"SHT_NOTE"
	.sectionflags	@"SHF_NOTE_NV_CUINFO"
        /*0018*/ 	.short	0x0002
        /*001a*/ 	.short	0x005a
        /*001c*/ 	.short	0x0082
	.zero		2


//--------------------- .nv.info                  --------------------------
	.section	.nv.info,"",@"SHT_CUDA_INFO"
	.align	4


	//----- nvinfo : EIATTR_REGCOUNT
	.align		4
        /*0000*/ 	.byte	0x04, 0x2f
        /*0002*/ 	.short	(.L_1 - .L_0)
	.align		4
.L_0:
        /*0004*/ 	.word	index@(matmul_kernel)
        /*0008*/ 	.word	0x00000040


	//----- nvinfo : EIATTR_FRAME_SIZE
	.align		4
.L_1:
        /*000c*/ 	.byte	0x04, 0x11
        /*000e*/ 	.short	(.L_3 - .L_2)
	.align		4
.L_2:
        /*0010*/ 	.word	index@(matmul_kernel)
        /*0014*/ 	.word	0x00000000


	//----- nvinfo : EIATTR_MIN_STACK_SIZE
	.align		4
.L_3:
        /*0018*/ 	.byte	0x04, 0x12
        /*001a*/ 	.short	(.L_5 - .L_4)
	.align		4
.L_4:
        /*001c*/ 	.word	index@(matmul_kernel)
        /*0020*/ 	.word	0x00000000
.L_5:


//--------------------- .nv.compat                --------------------------
	.section	.nv.compat,"",@"SHT_CUDA_COMPAT_INFO"
	.align	4
        /*0000*/ 	.byte	0x02, 0x09, 0x01, 0x00, 0x02, 0x02, 0x04, 0x00, 0x02, 0x05, 0x05, 0x00, 0x03, 0x07, 0x01, 0x01
        /*0010*/ 	.byte	0x02, 0x03, 0x00, 0x00, 0x02, 0x06, 0x01, 0x00, 0x04, 0x0b, 0x08, 0x00, 0x00, 0x00, 0x00, 0x00
        /*0020*/ 	.byte	0x00, 0x00, 0x00, 0x00


//--------------------- .nv.info.matmul_kernel    --------------------------
	.section	.nv.info.matmul_kernel,"",@"SHT_CUDA_INFO"
	.sectionflags	@""
	.align	4


	//----- nvinfo : EIATTR_CUDA_API_VERSION
	.align		4
        /*0000*/ 	.byte	0x04, 0x37
        /*0002*/ 	.short	(.L_7 - .L_6)
.L_6:
        /*0004*/ 	.word	0x00000082


	//----- nvinfo : EIATTR_KPARAM_INFO
	.align		4
.L_7:
        /*0008*/ 	.byte	0x04, 0x17
        /*000a*/ 	.short	(.L_9 - .L_8)
.L_8:
        /*000c*/ 	.word	0x00000000
        /*0010*/ 	.short	0x000d
        /*0012*/ 	.short	0x0048
        /*0014*/ 	.byte	0x00, 0xf4, 0x21, 0x00


	//----- nvinfo : EIATTR_KPARAM_INFO
	.align		4
.L_9:
        /*0018*/ 	.byte	0x04, 0x17
        /*001a*/ 	.short	(.L_11 - .L_10)
.L_10:
        /*001c*/ 	.word	0x00000000
        /*0020*/ 	.short	0x000c
        /*0022*/ 	.short	0x0040
        /*0024*/ 	.byte	0x00, 0xf4, 0x21, 0x00


	//----- nvinfo : EIATTR_KPARAM_INFO
	.align		4
.L_11:
        /*0028*/ 	.byte	0x04, 0x17
        /*002a*/ 	.short	(.L_13 - .L_12)
.L_12:
        /*002c*/ 	.word	0x00000000
        /*0030*/ 	.short	0x000b
        /*0032*/ 	.short	0x0038
        /*0034*/ 	.byte	0x00, 0xf0, 0x11, 0x00


	//----- nvinfo : EIATTR_KPARAM_INFO
	.align		4
.L_13:
        /*0038*/ 	.byte	0x04, 0x17
        /*003a*/ 	.short	(.L_15 - .L_14)
.L_14:
        /*003c*/ 	.word	0x00000000
        /*0040*/ 	.short	0x000a
        /*0042*/ 	.short	0x0034
        /*0044*/ 	.byte	0x00, 0xf0, 0x11, 0x00


	//----- nvinfo : EIATTR_KPARAM_INFO
	.align		4
.L_15:
        /*0048*/ 	.byte	0x04, 0x17
        /*004a*/ 	.short	(.L_17 - .L_16)
.L_16:
        /*004c*/ 	.word	0x00000000
        /*0050*/ 	.short	0x0009
        /*0052*/ 	.short	0x0030
        /*0054*/ 	.byte	0x00, 0xf0, 0x11, 0x00


	//----- nvinfo : EIATTR_KPARAM_INFO
	.align		4
.L_17:
        /*0058*/ 	.byte	0x04, 0x17
        /*005a*/ 	.short	(.L_19 - .L_18)
.L_18:
        /*005c*/ 	.word	0x00000000
        /*0060*/ 	.short	0x0008
        /*0062*/ 	.short	0x002c
        /*0064*/ 	.byte	0x00, 0xf0, 0x11, 0x00


	//----- nvinfo : EIATTR_KPARAM_INFO
	.align		4
.L_19:
        /*0068*/ 	.byte	0x04, 0x17
        /*006a*/ 	.short	(.L_21 - .L_20)
.L_20:
        /*006c*/ 	.word	0x00000000
        /*0070*/ 	.short	0x0007
        /*0072*/ 	.short	0x0028
        /*0074*/ 	.byte	0x00, 0xf0, 0x11, 0x00


	//----- nvinfo : EIATTR_KPARAM_INFO
	.align		4
.L_21:
        /*0078*/ 	.byte	0x04, 0x17
        /*007a*/ 	.short	(.L_23 - .L_22)
.L_22:
        /*007c*/ 	.word	0x00000000
        /*0080*/ 	.short	0x0006
        /*0082*/ 	.short	0x0024
        /*0084*/ 	.byte	0x00, 0xf0, 0x11, 0x00


	//----- nvinfo : EIATTR_KPARAM_INFO
	.align		4
.L_23:
        /*0088*/ 	.byte	0x04, 0x17
        /*008a*/ 	.short	(.L_25 - .L_24)
.L_24:
        /*008c*/ 	.word	0x00000000
        /*0090*/ 	.short	0x0005
        /*0092*/ 	.short	0x0020
        /*0094*/ 	.byte	0x00, 0xf0, 0x11, 0x00


	//----- nvinfo : EIATTR_KPARAM_INFO
	.align		4
.L_25:
        /*0098*/ 	.byte	0x04, 0x17
        /*009a*/ 	.short	(.L_27 - .L_26)
.L_26:
        /*009c*/ 	.word	0x00000000
        /*00a0*/ 	.short	0x0004
        /*00a2*/ 	.short	0x001c
        /*00a4*/ 	.byte	0x00, 0xf0, 0x11, 0x00


	//----- nvinfo : EIATTR_KPARAM_INFO
	.align		4
.L_27:
        /*00a8*/ 	.byte	0x04, 0x17
        /*00aa*/ 	.short	(.L_29 - .L_28)
.L_28:
        /*00ac*/ 	.word	0x00000000
        /*00b0*/ 	.short	0x0003
        /*00b2*/ 	.short	0x0018
        /*00b4*/ 	.byte	0x00, 0xf0, 0x11, 0x00


	//----- nvinfo : EIATTR_KPARAM_INFO
	.align		4
.L_29:
        /*00b8*/ 	.byte	0x04, 0x17
        /*00ba*/ 	.short	(.L_31 - .L_30)
.L_30:
        /*00bc*/ 	.word	0x00000000
        /*00c0*/ 	.short	0x0002
        /*00c2*/ 	.short	0x0010
        /*00c4*/ 	.byte	0x00, 0xf4, 0x21, 0x00


	//----- nvinfo : EIATTR_KPARAM_INFO
	.align		4
.L_31:
        /*00c8*/ 	.byte	0x04, 0x17
        /*00ca*/ 	.short	(.L_33 - .L_32)
.L_32:
        /*00cc*/ 	.word	0x00000000
        /*00d0*/ 	.short	0x0001
        /*00d2*/ 	.short	0x0008
        /*00d4*/ 	.byte	0x00, 0xf4, 0x21, 0x00


	//----- nvinfo : EIATTR_KPARAM_INFO
	.align		4
.L_33:
        /*00d8*/ 	.byte	0x04, 0x17
        /*00da*/ 	.short	(.L_35 - .L_34)
.L_34:
        /*00dc*/ 	.word	0x00000000
        /*00e0*/ 	.short	0x0000
        /*00e2*/ 	.short	0x0000
        /*00e4*/ 	.byte	0x00, 0xf4, 0x21, 0x00


	//----- nvinfo : EIATTR_SPARSE_MMA_MASK
	.align		4
.L_35:
        /*00e8*/ 	.byte	0x03, 0x50
        /*00ea*/ 	.short	0x0000


	//----- nvinfo : EIATTR_MAXREG_COUNT
	.align		4
        /*00ec*/ 	.byte	0x03, 0x1b
        /*00ee*/ 	.short	0x0080


	//----- nvinfo : EIATTR_NUM_BARRIERS
	.align		4
        /*00f0*/ 	.byte	0x02, 0x4c
        /*00f2*/ 	.byte	0x01
	.zero		1


	//----- nvinfo : EIATTR_MERCURY_ISA_VERSION
	.align		4
        /*00f4*/ 	.byte	0x03, 0x5f
        /*00f6*/ 	.short	0x0101


	//----- nvinfo : EIATTR_EXIT_INSTR_OFFSETS
	.align		4
        /*00f8*/ 	.byte	0x04, 0x1c
        /*00fa*/ 	.short	(.L_37 - .L_36)


	//   ....[0]....
.L_36:
        /*00fc*/ 	.word	0x000035d0


	//   ....[1]....
        /*0100*/ 	.word	0x000035f0


	//----- nvinfo : EIATTR_REQNTID
	.align		4
.L_37:
        /*0104*/ 	.byte	0x04, 0x10
        /*0106*/ 	.short	(.L_39 - .L_38)
.L_38:
        /*0108*/ 	.word	0x00000200
        /*010c*/ 	.word	0x00000001
        /*0110*/ 	.word	0x00000001


	//----- nvinfo : EIATTR_CBANK_PARAM_SIZE
	.align		4
.L_39:
        /*0114*/ 	.byte	0x03, 0x19
        /*0116*/ 	.short	0x0050


	//----- nvinfo : EIATTR_PARAM_CBANK
	.align		4
        /*0118*/ 	.byte	0x04, 0x0a
        /*011a*/ 	.short	(.L_41 - .L_40)
	.align		4
.L_40:
        /*011c*/ 	.word	index@(.nv.constant0.matmul_kernel)
        /*0120*/ 	.short	0x0210
        /*0122*/ 	.short	0x0050


	//----- nvinfo : EIATTR_SW_WAR
	.align		4
.L_41:
        /*0124*/ 	.byte	0x04, 0x36
        /*0126*/ 	.short	(.L_43 - .L_42)
.L_42:
        /*0128*/ 	.word	0x00000008
.L_43:


//--------------------- .nv.callgraph             --------------------------
	.section	.nv.callgraph,"",@"SHT_CUDA_CALLGRAPH"
	.align	4
	.sectionentsize	8
	.align		4
        /*0000*/ 	.word	0x00000000
	.align		4
        /*0004*/ 	.word	0xffffffff
	.align		4
        /*0008*/ 	.word	0x00000000
	.align		4
        /*000c*/ 	.word	0xfffffffe
	.align		4
        /*0010*/ 	.word	0x00000000
	.align		4
        /*0014*/ 	.word	0xfffffffd
	.align		4
        /*0018*/ 	.word	0x00000000
	.align		4
        /*001c*/ 	.word	0xfffffffc


//--------------------- .text.matmul_kernel       --------------------------
	.section	.text.matmul_kernel,"ax",@progbits
	.align	128
        .global         matmul_kernel
        .type           matmul_kernel,@function
        .size           matmul_kernel,(.L_x_3 - matmul_kernel)
        .other          matmul_kernel,@"STO_CUDA_ENTRY STV_DEFAULT"
matmul_kernel:
.text.matmul_kernel:
[----:B------:R-:W-:Y:S08]  /*0000*/  LDC R1, c[0x0][0x28] ;  /* 0x00000a00ff017b82 */ /* 0x000ff00000000800 */
[----:B------:R-:W0:Y:S01]  /*0010*/  LDC.64 R32, c[0x0][0x228] ;  /* 0x00008a00ff207b82 */ /* 0x000e220000000a00 */
[----:B------:R-:W1:Y:S01]  /*0020*/  S2R R5, SR_CTAID.X ;  /* 0x0000000000057919 */ /* 0x000e620000002500 */
[----:B------:R-:W-:Y:S01]  /*0030*/  ULDC UR9, c[0x0][0x230] ;  /* 0x00008c0000097ab9 */ /* 0x000fe20000000800 */
[----:B------:R-:W-:Y:S01]  /*0040*/  UMOV UR22, 0x400 ;  /* 0x0000040000167882 */ /* 0x000fe20000000000 */
[----:B------:R-:W-:Y:S01]  /*0050*/  UIADD3 UR9, UR9, 0x7f, URZ ;  /* 0x0000007f09097890 */ /* 0x000fe2000fffe03f */
[----:B------:R-:W-:Y:S01]  /*0060*/  CS2R R24, SRZ ;  /* 0x0000000000187805 */ /* 0x000fe2000001ff00 */
[----:B------:R-:W-:Y:S01]  /*0070*/  ULDC.64 UR32, c[0x0][0x208] ;  /* 0x0000820000207ab9 */ /* 0x000fe20000000a00 */
[----:B------:R-:W-:Y:S01]  /*0080*/  CS2R R26, SRZ ;  /* 0x00000000001a7805 */ /* 0x000fe2000001ff00 */
[----:B------:R-:W2:Y:S01]  /*0090*/  S2UR UR4, SR_CgaCtaId ;  /* 0x00000000000479c3 */ /* 0x000ea20000008800 */
[----:B------:R-:W-:Y:S01]  /*00a0*/  UISETP.GE.AND UP0, UPT, UR9, 0x80, UPT ;  /* 0x000000800900788c */ /* 0x000fe2000bf06270 */
[----:B------:R-:W-:-:S02]  /*00b0*/  CS2R R28, SRZ ;  /* 0x00000000001c7805 */ /* 0x000fc4000001ff00 */
[----:B------:R-:W-:Y:S01]  /*00c0*/  CS2R R30, SRZ ;  /* 0x00000000001e7805 */ /* 0x000fe2000001ff00 */
[----:B0-----:R-:W-:-:S05]  /*00d0*/  VIADD R0, R33, 0x3f ;  /* 0x0000003f21007836 */ /* 0x001fca0000000000 */
[----:B------:R-:W-:Y:S01]  /*00e0*/  SHF.R.S32.HI R3, RZ, 0x1f, R0 ;  /* 0x0000001fff037819 */ /* 0x000fe20000011400 */
[----:B--2---:R-:W-:-:S03]  /*00f0*/  ULEA UR22, UR4, UR22, 0x18 ;  /* 0x0000001604167291 */ /* 0x004fc6000f8ec03f */
[----:B------:R-:W-:Y:S02]  /*0100*/  LEA.HI R3, R3, R0, RZ, 0x6 ;  /* 0x0000000003037211 */ /* 0x000fe400078f30ff */
[----:B-1----:R-:W-:Y:S02]  /*0110*/  IABS R8, R5 ;  /* 0x0000000500087213 */ /* 0x002fe40000000000 */
[----:B------:R-:W-:-:S05]  /*0120*/  SHF.R.S32.HI R3, RZ, 0x6, R3 ;  /* 0x00000006ff037819 */ /* 0x000fca0000011403 */
[----:B------:R-:W-:-:S05]  /*0130*/  IMAD.SHL.U32 R4, R3, 0x8, RZ ;  /* 0x0000000803047824 */ /* 0x000fca00078e00ff */
[-C--:B------:R-:W-:Y:S02]  /*0140*/  IABS R7, R4.reuse ;  /* 0x0000000400077213 */ /* 0x080fe40000000000 */
[----:B------:R-:W-:Y:S02]  /*0150*/  IABS R10, R4 ;  /* 0x00000004000a7213 */ /* 0x000fe40000000000 */
[----:B------:R-:W0:Y:S08]  /*0160*/  I2F.RP R0, R7 ;  /* 0x0000000700007306 */ /* 0x000e300000209400 */
[----:B0-----:R-:W0:Y:S02]  /*0170*/  MUFU.RCP R0, R0 ;  /* 0x0000000000007308 */ /* 0x001e240000001000 */
[----:B0-----:R-:W-:-:S02]  /*0180*/  VIADD R2, R0, 0xffffffe ;  /* 0x0ffffffe00027836 */ /* 0x001fc40000000000 */
[----:B------:R-:W-:-:S04]  /*0190*/  IMAD.MOV R0, RZ, RZ, -R10 ;  /* 0x000000ffff007224 */ /* 0x000fc800078e0a0a */
[----:B------:R0:W1:Y:S02]  /*01a0*/  F2I.FTZ.U32.TRUNC.NTZ R3, R2 ;  /* 0x0000000200037305 */ /* 0x000064000021f000 */
[----:B0-----:R-:W-:Y:S02]  /*01b0*/  IMAD.MOV.U32 R2, RZ, RZ, RZ ;  /* 0x000000ffff027224 */ /* 0x001fe400078e00ff */
[----:B-1----:R-:W-:-:S04]  /*01c0*/  IMAD.MOV R6, RZ, RZ, -R3 ;  /* 0x000000ffff067224 */ /* 0x002fc800078e0a03 */
[----:B------:R-:W-:Y:S02]  /*01d0*/  IMAD R9, R6, R7, RZ ;  /* 0x0000000706097224 */ /* 0x000fe400078e02ff */
[----:B------:R-:W-:Y:S02]  /*01e0*/  IMAD.MOV.U32 R6, RZ, RZ, R8 ;  /* 0x000000ffff067224 */ /* 0x000fe400078e0008 */
[----:B------:R-:W-:-:S06]  /*01f0*/  IMAD.HI.U32 R3, R3, R9, R2 ;  /* 0x0000000903037227 */ /* 0x000fcc00078e0002 */
[----:B------:R-:W-:-:S04]  /*0200*/  IMAD.HI.U32 R3, R3, R6, RZ ;  /* 0x0000000603037227 */ /* 0x000fc800078e00ff */
[----:B------:R-:W-:-:S05]  /*0210*/  IMAD R0, R3, R0, R6 ;  /* 0x0000000003007224 */ /* 0x000fca00078e0206 */
[----:B------:R-:W-:-:S13]  /*0220*/  ISETP.GT.U32.AND P1, PT, R7, R0, PT ;  /* 0x000000000700720c */ /* 0x000fda0003f24070 */
[----:B------:R-:W-:Y:S02]  /*0230*/  @!P1 IMAD.IADD R0, R0, 0x1, -R7 ;  /* 0x0000000100009824 */ /* 0x000fe400078e0a07 */
[----:B------:R-:W-:Y:S01]  /*0240*/  @!P1 VIADD R3, R3, 0x1 ;  /* 0x0000000103039836 */ /* 0x000fe20000000000 */
[----:B------:R-:W-:Y:S02]  /*0250*/  ISETP.NE.AND P1, PT, R4, RZ, PT ;  /* 0x000000ff0400720c */ /* 0x000fe40003f25270 */
[----:B------:R-:W-:Y:S02]  /*0260*/  ISETP.GE.U32.AND P0, PT, R0, R7, PT ;  /* 0x000000070000720c */ /* 0x000fe40003f06070 */
[----:B------:R-:W-:-:S04]  /*0270*/  LOP3.LUT R0, R5, R4, RZ, 0x3c, !PT ;  /* 0x0000000405007212 */ /* 0x000fc800078e3cff */
[----:B------:R-:W-:Y:S01]  /*0280*/  ISETP.GE.AND P2, PT, R0, RZ, PT ;  /* 0x000000ff0000720c */ /* 0x000fe20003f46270 */
[----:B------:R-:W-:-:S06]  /*0290*/  VIADD R0, R32, 0x3f ;  /* 0x0000003f20007836 */ /* 0x000fcc0000000000 */
[----:B------:R-:W-:-:S04]  /*02a0*/  @P0 VIADD R3, R3, 0x1 ;  /* 0x0000000103030836 */ /* 0x000fc80000000000 */
[----:B------:R-:W-:Y:S01]  /*02b0*/  IMAD.MOV.U32 R2, RZ, RZ, R3 ;  /* 0x000000ffff027224 */ /* 0x000fe200078e0003 */
[----:B------:R-:W-:-:S03]  /*02c0*/  SHF.R.S32.HI R3, RZ, 0x1f, R0 ;  /* 0x0000001fff037819 */ /* 0x000fc60000011400 */
[----:B------:R-:W-:Y:S01]  /*02d0*/  @!P2 IMAD.MOV R2, RZ, RZ, -R2 ;  /* 0x000000ffff02a224 */ /* 0x000fe200078e0a02 */
[----:B------:R-:W-:Y:S02]  /*02e0*/  @!P1 LOP3.LUT R2, RZ, R4, RZ, 0x33, !PT ;  /* 0x00000004ff029212 */ /* 0x000fe400078e33ff */
[----:B------:R-:W-:-:S03]  /*02f0*/  LEA.HI R3, R3, R0, RZ, 0x6 ;  /* 0x0000000003037211 */ /* 0x000fc600078f30ff */
[----:B------:R-:W-:Y:S02]  /*0300*/  IMAD.SHL.U32 R6, R2, 0x8, RZ ;  /* 0x0000000802067824 */ /* 0x000fe400078e00ff */
[----:B------:R-:W-:-:S03]  /*0310*/  IMAD.MOV R2, RZ, RZ, -R2 ;  /* 0x000000ffff027224 */ /* 0x000fc600078e0a02 */
[----:B------:R-:W-:Y:S01]  /*0320*/  LEA.HI.SX32 R3, R3, -R6, 0x1a ;  /* 0x8000000603037211 */ /* 0x000fe200078fd2ff */
[----:B------:R-:W-:-:S03]  /*0330*/  IMAD R11, R4, R2, R5 ;  /* 0x00000002040b7224 */ /* 0x000fc600078e0205 */
[----:B------:R-:W-:-:S04]  /*0340*/  VIMNMX R8, R3, 0x8, PT ;  /* 0x0000000803087848 */ /* 0x000fc80003fe0100 */
[-C--:B------:R-:W-:Y:S02]  /*0350*/  IABS R7, R8.reuse ;  /* 0x0000000800077213 */ /* 0x080fe40000000000 */
[----:B------:R-:W-:Y:S02]  /*0360*/  IABS R4, R8 ;  /* 0x0000000800047213 */ /* 0x000fe40000000000 */
[----:B------:R-:W0:Y:S08]  /*0370*/  I2F.RP R0, R7 ;  /* 0x0000000700007306 */ /* 0x000e300000209400 */
[----:B0-----:R-:W0:Y:S02]  /*0380*/  MUFU.RCP R0, R0 ;  /* 0x0000000000007308 */ /* 0x001e240000001000 */
[----:B0-----:R-:W-:-:S02]  /*0390*/  VIADD R3, R0, 0xffffffe ;  /* 0x0ffffffe00037836 */ /* 0x001fc40000000000 */
[----:B------:R-:W-:-:S04]  /*03a0*/  IMAD.MOV R0, RZ, RZ, -R4 ;  /* 0x000000ffff007224 */ /* 0x000fc800078e0a04 */
[----:B------:R-:W0:Y:S02]  /*03b0*/  F2I.FTZ.U32.TRUNC.NTZ R3, R3 ;  /* 0x0000000300037305 */ /* 0x000e24000021f000 */
[----:B0-----:R-:W-:-:S04]  /*03c0*/  IMAD.MOV R9, RZ, RZ, -R3 ;  /* 0x000000ffff097224 */ /* 0x001fc800078e0a03 */
[----:B------:R-:W-:Y:S01]  /*03d0*/  IMAD.MOV.U32 R2, RZ, RZ, R9 ;  /* 0x000000ffff027224 */ /* 0x000fe200078e0009 */
[----:B------:R-:W-:-:S03]  /*03e0*/  IABS R9, R11 ;  /* 0x0000000b00097213 */ /* 0x000fc60000000000 */
[----:B------:R-:W-:Y:S02]  /*03f0*/  IMAD R5, R2, R7, RZ ;  /* 0x0000000702057224 */ /* 0x000fe400078e02ff */
[----:B------:R-:W-:-:S04]  /*0400*/  IMAD.MOV.U32 R2, RZ, RZ, RZ ;  /* 0x000000ffff027224 */ /* 0x000fc800078e00ff */
[----:B------:R-:W-:Y:S01]  /*0410*/  IMAD.HI.U32 R2, R3, R5, R2 ;  /* 0x0000000503027227 */ /* 0x000fe200078e0002 */
[----:B------:R-:W-:-:S04]  /*0420*/  LOP3.LUT R3, R11, R8, RZ, 0x3c, !PT ;  /* 0x000000080b037212 */ /* 0x000fc800078e3cff */
[----:B------:R-:W-:Y:S01]  /*0430*/  ISETP.GE.AND P2, PT, R3, RZ, PT ;  /* 0x000000ff0300720c */ /* 0x000fe20003f46270 */
[----:B------:R-:W-:-:S04]  /*0440*/  IMAD.HI.U32 R2, R2, R9, RZ ;  /* 0x0000000902027227 */ /* 0x000fc800078e00ff */
[----:B------:R-:W-:-:S05]  /*0450*/  IMAD R0, R2, R0, R9 ;  /* 0x0000000002007224 */ /* 0x000fca00078e0209 */
[----:B------:R-:W-:-:S13]  /*0460*/  ISETP.GT.U32.AND P1, PT, R7, R0, PT ;  /* 0x000000000700720c */ /* 0x000fda0003f24070 */
[----:B------:R-:W-:Y:S02]  /*0470*/  @!P1 IMAD.IADD R0, R0, 0x1, -R7 ;  /* 0x0000000100009824 */ /* 0x000fe400078e0a07 */
[----:B------:R-:W-:Y:S01]  /*0480*/  @!P1 VIADD R2, R2, 0x1 ;  /* 0x0000000102029836 */ /* 0x000fe20000000000 */
[----:B------:R-:W-:Y:S02]  /*0490*/  ISETP.NE.AND P1, PT, R8, RZ, PT ;  /* 0x000000ff0800720c */ /* 0x000fe40003f25270 */
[----:B------:R-:W-:Y:S02]  /*04a0*/  ISETP.GE.U32.AND P0, PT, R0, R7, PT ;  /* 0x000000070000720c */ /* 0x000fe40003f06070 */
[----:B------:R-:W0:Y:S11]  /*04b0*/  S2R R0, SR_TID.X ;  /* 0x0000000000007919 */ /* 0x000e360000002100 */
[----:B------:R-:W-:Y:S01]  /*04c0*/  @P0 VIADD R2, R2, 0x1 ;  /* 0x0000000102020836 */ /* 0x000fe20000000000 */
[----:B------:R-:W-:-:S03]  /*04d0*/  PLOP3.LUT P0, PT, PT, PT, UP0, 0x80, 0x0 ;  /* 0x000000000000781c */ /* 0x000fc60003f0f008 */
[----:B------:R-:W-:Y:S01]  /*04e0*/  @!P2 IMAD.MOV R2, RZ, RZ, -R2 ;  /* 0x000000ffff02a224 */ /* 0x000fe200078e0a02 */
[----:B------:R-:W-:-:S05]  /*04f0*/  @!P1 LOP3.LUT R2, RZ, R8, RZ, 0x33, !PT ;  /* 0x00000008ff029212 */ /* 0x000fca00078e33ff */
[----:B------:R-:W-:Y:S02]  /*0500*/  IMAD.MOV R3, RZ, RZ, -R2 ;  /* 0x000000ffff037224 */ /* 0x000fe400078e0a02 */
[----:B------:R-:W-:Y:S02]  /*0510*/  IMAD.SHL.U32 R10, R2, 0x40, RZ ;  /* 0x00000040020a7824 */ /* 0x000fe400078e00ff */
[----:B------:R-:W-:-:S04]  /*0520*/  IMAD R3, R8, R3, R11 ;  /* 0x0000000308037224 */ /* 0x000fc800078e020b */
[----:B------:R-:W-:Y:S01]  /*0530*/  IMAD.IADD R11, R6, 0x1, R3 ;  /* 0x00000001060b7824 */ /* 0x000fe200078e0203 */
[--C-:B0-----:R-:W-:Y:S02]  /*0540*/  SHF.R.U32.HI R4, RZ, 0x6, R0.reuse ;  /* 0x00000006ff047819 */ /* 0x101fe40000011600 */
[----:B------:R-:W-:Y:S02]  /*0550*/  LOP3.LUT R42, R0, 0x3f, RZ, 0xc0, !PT ;  /* 0x0000003f002a7812 */ /* 0x000fe400078ec0ff */
[----:B------:R-:W-:Y:S02]  /*0560*/  R2UR UR8, R4 ;  /* 0x00000000040872ca */ /* 0x000fe400000e0000 */
[----:B------:R-:W-:Y:S01]  /*0570*/  SHF.R.U32.HI R43, RZ, 0x6, R0 ;  /* 0x00000006ff2b7819 */ /* 0x000fe20000011600 */
[----:B------:R-:W-:Y:S01]  /*0580*/  IMAD R11, R11, 0x40, R42 ;  /* 0x000000400b0b7824 */ /* 0x000fe200078e022a */
[C---:B------:R-:W-:Y:S02]  /*0590*/  LOP3.LUT R3, R0.reuse, 0x180, RZ, 0xc0, !PT ;  /* 0x0000018000037812 */ /* 0x040fe400078ec0ff */
[----:B------:R-:W-:-:S02]  /*05a0*/  LOP3.LUT R41, R0, 0x7f, RZ, 0xc0, !PT ;  /* 0x0000007f00297812 */ /* 0x000fc400078ec0ff */
[----:B------:R-:W-:-:S05]  /*05b0*/  SGXT.U32 R43, R43, 0x3 ;  /* 0x000000032b2b781a */ /* 0x000fca0000000000 */
[----:B------:R-:W-:Y:S02]  /*05c0*/  UIADD3 UR18, UR8, 0x8, URZ ;  /* 0x0000000808127890 */ /* 0x000fe4000fffe03f */
[----:B------:R-:W-:Y:S02]  /*05d0*/  UIADD3 UR19, UR8, 0x18, URZ ;  /* 0x0000001808137890 */ /* 0x000fe4000fffe03f */
[----:B------:R-:W-:Y:S02]  /*05e0*/  UIADD3 UR20, UR8, 0x28, URZ ;  /* 0x0000002808147890 */ /* 0x000fe4000fffe03f */
[----:B------:R-:W-:Y:S01]  /*05f0*/  UIADD3 UR21, UR8, 0x38, URZ ;  /* 0x0000003808157890 */ /* 0x000fe2000fffe03f */
[----:B------:R-:W-:Y:S11]  /*0600*/  @!P0 BRA `(.L_x_0) ;  /* 0x0000002800308947 */ /* 0x000ff60003800000 */
[----:B------:R-:W-:Y:S01]  /*0610*/  IABS R15, R32 ;  /* 0x00000020000f7213 */ /* 0x000fe20000000000 */
[----:B------:R-:W-:Y:S01]  /*0620*/  ULDC UR12, c[0x0][0x240] ;  /* 0x00009000000c7ab9 */ /* 0x000fe20000000800 */
[----:B------:R-:W-:Y:S01]  /*0630*/  IABS R4, R33 ;  /* 0x0000002100047213 */ /* 0x000fe20000000000 */
[----:B------:R-:W-:Y:S01]  /*0640*/  ULDC.64 UR4, c[0x0][0x218] ;  /* 0x0000860000047ab9 */ /* 0x000fe20000000a00 */
[----:B------:R-:W0:Y:S01]  /*0650*/  I2F.RP R5, R15 ;  /* 0x0000000f00057306 */ /* 0x000e220000209400 */
[----:B------:R-:W-:Y:S01]  /*0660*/  IABS R12, R11 ;  /* 0x0000000b000c7213 */ /* 0x000fe20000000000 */
[----:B------:R-:W-:Y:S01]  /*0670*/  ULDC UR13, c[0x0][0x234] ;  /* 0x00008d00000d7ab9 */ /* 0x000fe20000000800 */
[----:B------:R-:W-:Y:S01]  /*0680*/  ISETP.GE.AND P3, PT, R11, RZ, PT ;  /* 0x000000ff0b00720c */ /* 0x000fe20003f66270 */
[----:B------:R-:W-:Y:S01]  /*0690*/  ULDC.64 UR6, c[0x0][0x210] ;  /* 0x0000840000067ab9 */ /* 0x000fe20000000a00 */
[----:B------:R-:W-:Y:S01]  /*06a0*/  USHF.R.S32.HI UR10, URZ, 0x1f, UR9 ;  /* 0x0000001f3f0a7899 */ /* 0x000fe20008011409 */
[C---:B------:R-:W-:Y:S01]  /*06b0*/  LOP3.LUT R38, R43.reuse, 0x40, RZ, 0xfc, !PT ;  /* 0x000000402b267812 */ /* 0x040fe200078efcff */
[----:B------:R-:W-:Y:S01]  /*06c0*/  UIADD3 UR17, UR8, 0x48, URZ ;  /* 0x0000004808117890 */ /* 0x000fe2000fffe03f */
[----:B------:R-:W1:Y:S01]  /*06d0*/  I2F.RP R2, R4 ;  /* 0x0000000400027306 */ /* 0x000e620000209400 */
[----:B------:R-:W-:Y:S01]  /*06e0*/  UIADD3 UR16, UR8, 0x58, URZ ;  /* 0x0000005808107890 */ /* 0x000fe2000fffe03f */
[C---:B------:R-:W-:Y:S01]  /*06f0*/  LOP3.LUT R40, R43.reuse, 0x20, RZ, 0xfc, !PT ;  /* 0x000000202b287812 */ /* 0x040fe200078efcff */
[----:B------:R-:W-:Y:S01]  /*0700*/  UIADD3 UR14, UR8, 0x68, URZ ;  /* 0x00000068080e7890 */ /* 0x000fe2000fffe03f */
[----:B------:R-:W-:Y:S01]  /*0710*/  LOP3.LUT R44, R43, 0x10, RZ, 0xfc, !PT ;  /* 0x000000102b2c7812 */ /* 0x000fe200078efcff */
[----:B------:R-:W-:Y:S01]  /*0720*/  UIADD3 UR15, UR8, 0x78, URZ ;  /* 0x00000078080f7890 */ /* 0x000fe2000fffe03f */
[----:B------:R-:W-:-:S02]  /*0730*/  ULDC UR11, c[0x0][0x238] ;  /* 0x00008e00000b7ab9 */ /* 0x000fc40000000800 */
[----:B0-----:R-:W0:Y:S01]  /*0740*/  MUFU.RCP R5, R5 ;  /* 0x0000000500057308 */ /* 0x001e220000001000 */
[----:B------:R-:W-:Y:S01]  /*0750*/  ULEA.HI UR10, UR10, UR9, URZ, 0x7 ;  /* 0x000000090a0a7291 */ /* 0x000fe2000f8f383f */
[----:B------:R-:W-:Y:S01]  /*0760*/  IMAD R38, R38, UR11, RZ ;  /* 0x0000000b26267c24 */ /* 0x000fe2000f8e02ff */
[----:B------:R-:W-:Y:S01]  /*0770*/  UIADD3 UR35, UR22, 0x2000, URZ ;  /* 0x0000200016237890 */ /* 0x000fe2000fffe03f */
[----:B------:R-:W-:Y:S01]  /*0780*/  IMAD R40, R40, UR11, RZ ;  /* 0x0000000b28287c24 */ /* 0x000fe2000f8e02ff */
[----:B------:R-:W-:Y:S02]  /*0790*/  UIMAD UR21, UR21, UR11, URZ ;  /* 0x0000000b151572a4 */ /* 0x000fe4000f8e023f */
[----:B------:R-:W-:Y:S01]  /*07a0*/  IMAD R44, R44, UR11, RZ ;  /* 0x0000000b2c2c7c24 */ /* 0x000fe2000f8e02ff */
[----:B------:R-:W-:Y:S01]  /*07b0*/  UIMAD UR20, UR20, UR11, URZ ;  /* 0x0000000b141472a4 */ /* 0x000fe2000f8e023f */
[----:B-1----:R-:W-:Y:S01]  /*07c0*/  MUFU.RCP R2, R2 ;  /* 0x0000000200027308 */ /* 0x002fe20000001000 */
[----:B------:R-:W-:-:S02]  /*07d0*/  UIMAD UR19, UR19, UR11, URZ ;  /* 0x0000000b131372a4 */ /* 0x000fc4000f8e023f */
[----:B------:R-:W-:Y:S02]  /*07e0*/  UIMAD UR18, UR18, UR11, URZ ;  /* 0x0000000b121272a4 */ /* 0x000fe4000f8e023f */
[----:B------:R-:W-:Y:S02]  /*07f0*/  UIMAD UR17, UR17, UR11, URZ ;  /* 0x0000000b111172a4 */ /* 0x000fe4000f8e023f */
[----:B------:R-:W-:Y:S01]  /*0800*/  UIMAD UR16, UR16, UR11, URZ ;  /* 0x0000000b101072a4 */ /* 0x000fe2000f8e023f */
[----:B0-----:R-:W-:Y:S01]  /*0810*/  VIADD R6, R5, 0xffffffe ;  /* 0x0ffffffe05067836 */ /* 0x001fe20000000000 */
[----:B------:R-:W-:Y:S02]  /*0820*/  UIMAD UR15, UR15, UR11, URZ ;  /* 0x0000000b0f0f72a4 */ /* 0x000fe4000f8e023f */
[----:B------:R-:W-:Y:S01]  /*0830*/  UIMAD UR14, UR14, UR11, URZ ;  /* 0x0000000b0e0e72a4 */ /* 0x000fe2000f8e023f */
[----:B------:R0:W1:Y:S01]  /*0840*/  F2I.FTZ.U32.TRUNC.NTZ R7, R6 ;  /* 0x0000000600077305 */ /* 0x000062000021f000 */
[----:B------:R-:W-:-:S02]  /*0850*/  USHF.L.U32 UR34, UR11, 0x7, URZ ;  /* 0x000000070b227899 */ /* 0x000fc4000800063f */
[----:B------:R-:W-:Y:S01]  /*0860*/  USHF.R.S32.HI UR23, URZ, 0x7, UR10 ;  /* 0x000000073f177899 */ /* 0x000fe2000801140a */
[----:B------:R-:W-:Y:S01]  /*0870*/  ULDC UR61, c[0x0][0x230] ;  /* 0x00008c00003d7ab9 */ /* 0x000fe20000000800 */
[----:B0-----:R-:W-:Y:S02]  /*0880*/  IMAD.MOV.U32 R6, RZ, RZ, RZ ;  /* 0x000000ffff067224 */ /* 0x001fe400078e00ff */
[----:B-1----:R-:W-:-:S04]  /*0890*/  IMAD.MOV R8, RZ, RZ, -R7 ;  /* 0x000000ffff087224 */ /* 0x002fc800078e0a07 */
[----:B------:R-:W-:Y:S02]  /*08a0*/  IMAD R9, R8, R15, RZ ;  /* 0x0000000f08097224 */ /* 0x000fe400078e02ff */
[----:B------:R-:W-:Y:S02]  /*08b0*/  VIADD R8, R2, 0xffffffe ;  /* 0x0ffffffe02087836 */ /* 0x000fe40000000000 */
[----:B------:R-:W-:Y:S01]  /*08c0*/  IMAD.HI.U32 R7, R7, R9, R6 ;  /* 0x0000000907077227 */ /* 0x000fe200078e0006 */
[----:B------:R-:W-:Y:S01]  /*08d0*/  LEA.HI R6, R3, R10, RZ, 0x19 ;  /* 0x0000000a03067211 */ /* 0x000fe200078fc8ff */
[----:B------:R0:W1:Y:S01]  /*08e0*/  F2I.FTZ.U32.TRUNC.NTZ R9, R8 ;  /* 0x0000000800097305 */ /* 0x000062000021f000 */
[----:B------:R-:W-:Y:S02]  /*08f0*/  SHF.R.U32.HI R3, RZ, 0x3, R3 ;  /* 0x00000003ff037819 */ /* 0x000fe40000011603 */
[----:B------:R-:W-:Y:S01]  /*0900*/  IABS R39, R6 ;  /* 0x0000000600277213 */ /* 0x000fe20000000000 */
[----:B------:R-:W-:-:S04]  /*0910*/  IMAD.HI.U32 R7, R7, R12, RZ ;  /* 0x0000000c07077227 */ /* 0x000fc800078e00ff */
[----:B------:R-:W-:Y:S02]  /*0920*/  IMAD.MOV R7, RZ, RZ, -R7 ;  /* 0x000000ffff077224 */ /* 0x000fe400078e0a07 */
[C---:B------:R-:W-:Y:S02]  /*0930*/  VIADD R2, R6.reuse, 0x3c ;  /* 0x0000003c06027836 */ /* 0x040fe40000000000 */
[C---:B------:R-:W-:Y:S02]  /*0940*/  IMAD R12, R15.reuse, R7, R12 ;  /* 0x000000070f0c7224 */ /* 0x040fe400078e020c */
[----:B0-----:R-:W-:Y:S01]  /*0950*/  IMAD.MOV.U32 R8, RZ, RZ, RZ ;  /* 0x000000ffff087224 */ /* 0x001fe200078e00ff */
[----:B------:R-:W-:Y:S01]  /*0960*/  IABS R7, R2 ;  /* 0x0000000200077213 */ /* 0x000fe20000000000 */
[----:B-1----:R-:W-:Y:S01]  /*0970*/  IMAD.MOV R5, RZ, RZ, -R9 ;  /* 0x000000ffff057224 */ /* 0x002fe200078e0a09 */
[----:B------:R-:W-:Y:S01]  /*0980*/  ISETP.GT.U32.AND P0, PT, R15, R12, PT ;  /* 0x0000000c0f00720c */ /* 0x000fe20003f04070 */
[----:B------:R-:W-:Y:S01]  /*0990*/  VIADD R16, R6, 0x38 ;  /* 0x0000003806107836 */ /* 0x000fe20000000000 */
[----:B------:R-:W-:Y:S01]  /*09a0*/  ISETP.GE.AND P4, PT, R2, RZ, PT ;  /* 0x000000ff0200720c */ /* 0x000fe20003f86270 */
[----:B------:R-:W-:-:S02]  /*09b0*/  IMAD R5, R5, R4, RZ ;  /* 0x0000000405057224 */ /* 0x000fc400078e02ff */
[----:B------:R-:W-:Y:S01]  /*09c0*/  VIADD R17, R6, 0x34 ;  /* 0x0000003406117836 */ /* 0x000fe20000000000 */
[----:B------:R-:W-:Y:S01]  /*09d0*/  IABS R13, R16 ;  /* 0x00000010000d7213 */ /* 0x000fe20000000000 */
[----:B------:R-:W-:Y:S01]  /*09e0*/  IMAD.HI.U32 R5, R9, R5, R8 ;  /* 0x0000000509057227 */ /* 0x000fe200078e0008 */
[----:B------:R-:W-:Y:S02]  /*09f0*/  ISETP.GE.AND P1, PT, R16, RZ, PT ;  /* 0x000000ff1000720c */ /* 0x000fe40003f26270 */
[----:B------:R-:W-:Y:S01]  /*0a00*/  IABS R14, R17 ;  /* 0x00000011000e7213 */ /* 0x000fe20000000000 */
[----:B------:R-:W-:Y:S01]  /*0a10*/  VIADD R28, R6, 0x28 ;  /* 0x00000028061c7836 */ /* 0x000fe20000000000 */
[----:B------:R-:W-:Y:S01]  /*0a20*/  ISETP.GE.AND P2, PT, R17, RZ, PT ;  /* 0x000000ff1100720c */ /* 0x000fe20003f46270 */
[----:B------:R-:W-:Y:S02]  /*0a30*/  @!P0 IMAD.IADD R12, R12, 0x1, -R15 ;  /* 0x000000010c0c8824 */ /* 0x000fe400078e0a0f */
[----:B------:R-:W-:Y:S01]  /*0a40*/  IMAD.HI.U32 R2, R5, R7, RZ ;  /* 0x0000000705027227 */ /* 0x000fe200078e00ff */
[----:B------:R-:W-:-:S02]  /*0a50*/  IABS R21, R28 ;  /* 0x0000001c00157213 */ /* 0x000fc40000000000 */
[----:B------:R-:W-:Y:S01]  /*0a60*/  ISETP.GT.U32.AND P0, PT, R15, R12, PT ;  /* 0x0000000c0f00720c */ /* 0x000fe20003f04070 */
[----:B------:R-:W-:-:S04]  /*0a70*/  IMAD.HI.U32 R8, R5, R13, RZ ;  /* 0x0000000d05087227 */ /* 0x000fc800078e00ff */
[----:B------:R-:W-:Y:S02]  /*0a80*/  IMAD.MOV R2, RZ, RZ, -R2 ;  /* 0x000000ffff027224 */ /* 0x000fe400078e0a02 */
[----:B------:R-:W-:-:S04]  /*0a90*/  IMAD.HI.U32 R9, R5, R14, RZ ;  /* 0x0000000e05097227 */ /* 0x000fc800078e00ff */
[----:B------:R-:W-:Y:S02]  /*0aa0*/  IMAD.MOV R8, RZ, RZ, -R8 ;  /* 0x000000ffff087224 */ /* 0x000fe400078e0a08 */
[----:B------:R-:W-:Y:S01]  /*0ab0*/  @!P0 IMAD.IADD R12, R12, 0x1, -R15 ;  /* 0x000000010c0c8824 */ /* 0x000fe200078e0a0f */
[----:B------:R-:W-:Y:S01]  /*0ac0*/  ISETP.NE.AND P0, PT, R32, RZ, PT ;  /* 0x000000ff2000720c */ /* 0x000fe20003f05270 */
[C---:B------:R-:W-:Y:S02]  /*0ad0*/  IMAD R7, R4.reuse, R2, R7 ;  /* 0x0000000204077224 */ /* 0x040fe400078e0207 */
[----:B------:R-:W-:Y:S02]  /*0ae0*/  IMAD.MOV.U32 R2, RZ, RZ, R12 ;  /* 0x000000ffff027224 */ /* 0x000fe400078e000c */
[----:B------:R-:W-:Y:S01]  /*0af0*/  IMAD.MOV R15, RZ, RZ, -R9 ;  /* 0x000000ffff0f7224 */ /* 0x000fe200078e0a09 */
[C---:B------:R-:W-:Y:S01]  /*0b00*/  ISETP.GT.U32.AND P5, PT, R4.reuse, R7, PT ;  /* 0x000000070400720c */ /* 0x040fe20003fa4070 */
[----:B------:R-:W-:-:S02]  /*0b10*/  IMAD R9, R4, R8, R13 ;  /* 0x0000000804097224 */ /* 0x000fc400078e020d */
[----:B------:R-:W-:Y:S02]  /*0b20*/  @!P3 IMAD.MOV R2, RZ, RZ, -R2 ;  /* 0x000000ffff02b224 */ /* 0x000fe400078e0a02 */
[----:B------:R-:W-:Y:S02]  /*0b30*/  VIADD R8, R6, 0x30 ;  /* 0x0000003006087836 */ /* 0x000fe40000000000 */
[----:B------:R-:W-:Y:S01]  /*0b40*/  @!P0 LOP3.LUT R2, RZ, R32, RZ, 0x33, !PT ;  /* 0x00000020ff028212 */ /* 0x000fe200078e33ff */
[C---:B------:R-:W-:Y:S01]  /*0b50*/  IMAD R13, R4.reuse, R15, R14 ;  /* 0x0000000f040d7224 */ /* 0x040fe200078e020e */
[----:B------:R-:W-:Y:S01]  /*0b60*/  ISETP.GT.U32.AND P0, PT, R4, R9, PT ;  /* 0x000000090400720c */ /* 0x000fe20003f04070 */
[----:B------:R-:W-:Y:S01]  /*0b70*/  VIADD R18, R6, 0x24 ;  /* 0x0000002406127836 */ /* 0x000fe20000000000 */
[----:B------:R-:W-:Y:S01]  /*0b80*/  IABS R15, R8 ;  /* 0x00000008000f7213 */ /* 0x000fe20000000000 */
[----:B------:R-:W-:Y:S01]  /*0b90*/  IMAD.HI.U32 R14, R5, R21, RZ ;  /* 0x00000015050e7227 */ /* 0x000fe200078e00ff */
[----:B------:R-:W-:-:S02]  /*0ba0*/  ISETP.GE.AND P3, PT, R8, RZ, PT ;  /* 0x000000ff0800720c */ /* 0x000fc40003f66270 */
[----:B------:R-:W-:Y:S01]  /*0bb0*/  ISETP.GT.U32.AND P6, PT, R4, R13, PT ;  /* 0x0000000d0400720c */ /* 0x000fe20003fc4070 */
[----:B------:R-:W-:Y:S01]  /*0bc0*/  IMAD.HI.U32 R8, R5, R15, RZ ;  /* 0x0000000f05087227 */ /* 0x000fe200078e00ff */
[----:B------:R-:W-:-:S03]  /*0bd0*/  IABS R19, R18 ;  /* 0x0000001200137213 */ /* 0x000fc60000000000 */
[----:B------:R-:W-:Y:S02]  /*0be0*/  IMAD.MOV R16, RZ, RZ, -R8 ;  /* 0x000000ffff107224 */ /* 0x000fe400078e0a08 */
[--C-:B------:R-:W-:Y:S02]  /*0bf0*/  @!P0 IMAD.IADD R9, R9, 0x1, -R4.reuse ;  /* 0x0000000109098824 */ /* 0x100fe400078e0a04 */
[----:B------:R-:W-:Y:S02]  /*0c00*/  @!P5 IMAD.IADD R7, R7, 0x1, -R4 ;  /* 0x000000010707d824 */ /* 0x000fe400078e0a04 */
[C---:B------:R-:W-:Y:S01]  /*0c10*/  IMAD R15, R4.reuse, R16, R15 ;  /* 0x00000010040f7224 */ /* 0x040fe200078e020f */
[----:B------:R-:W-:Y:S01]  /*0c20*/  ISETP.GT.U32.AND P0, PT, R4, R9, PT ;  /* 0x000000090400720c */ /* 0x000fe20003f04070 */
[----:B------:R-:W-:Y:S01]  /*0c30*/  VIADD R20, R6, 0x2c ;  /* 0x0000002c06147836 */ /* 0x000fe20000000000 */
[----:B------:R-:W-:Y:S01]  /*0c40*/  ISETP.GT.U32.AND P5, PT, R4, R7, PT ;  /* 0x000000070400720c */ /* 0x000fe20003fa4070 */
[----:B------:R-:W-:-:S02]  /*0c50*/  IMAD.MOV R14, RZ, RZ, -R14 ;  /* 0x000000ffff0e7224 */ /* 0x000fc400078e0a0e */
[----:B------:R-:W-:Y:S01]  /*0c60*/  @!P6 IMAD.IADD R13, R13, 0x1, -R4 ;  /* 0x000000010d0de824 */ /* 0x000fe200078e0a04 */
[----:B------:R-:W-:Y:S01]  /*0c70*/  IABS R17, R20 ;  /* 0x0000001400117213 */ /* 0x000fe20000000000 */
[C---:B------:R-:W-:Y:S02]  /*0c80*/  IMAD R21, R4.reuse, R14, R21 ;  /* 0x0000000e04157224 */ /* 0x040fe400078e0215 */
[----:B------:R-:W-:Y:S01]  /*0c90*/  IMAD.HI.U32 R8, R5, R19, RZ ;  /* 0x0000001305087227 */ /* 0x000fe200078e00ff */
[----:B------:R-:W-:-:S03]  /*0ca0*/  ISETP.GT.U32.AND P6, PT, R4, R13, PT ;  /* 0x0000000d0400720c */ /* 0x000fc60003fc4070 */
[--C-:B------:R-:W-:Y:S01]  /*0cb0*/  @!P0 IMAD.IADD R9, R9, 0x1, -R4.reuse ;  /* 0x0000000109098824 */ /* 0x100fe200078e0a04 */
[----:B------:R-:W-:Y:S01]  /*0cc0*/  ISETP.GT.U32.AND P0, PT, R4, R15, PT ;  /* 0x0000000f0400720c */ /* 0x000fe20003f04070 */
[----:B------:R-:W-:Y:S01]  /*0cd0*/  @!P5 IMAD.IADD R7, R7, 0x1, -R4 ;  /* 0x000000010707d824 */ /* 0x000fe200078e0a04 */
[----:B------:R-:W-:Y:S01]  /*0ce0*/  ISETP.GE.AND P5, PT, R20, RZ, PT ;  /* 0x000000ff1400720c */ /* 0x000fe20003fa6270 */
[----:B------:R-:W-:-:S04]  /*0cf0*/  IMAD.HI.U32 R12, R5, R17, RZ ;  /* 0x00000011050c7227 */ /* 0x000fc800078e00ff */
[----:B------:R-:W-:Y:S02]  /*0d00*/  @!P4 IMAD.MOV R7, RZ, RZ, -R7 ;  /* 0x000000ffff07c224 */ /* 0x000fe400078e0a07 */
[----:B------:R-:W-:Y:S02]  /*0d10*/  IMAD.MOV R8, RZ, RZ, -R8 ;  /* 0x000000ffff087224 */ /* 0x000fe400078e0a08 */
[----:B------:R-:W-:Y:S02]  /*0d20*/  VIADD R26, R6, 0x1c ;  /* 0x0000001c061a7836 */ /* 0x000fe40000000000 */
[----:B------:R-:W-:Y:S01]  /*0d30*/  @!P0 IMAD.IADD R15, R15, 0x1, -R4 ;  /* 0x000000010f0f8824 */ /* 0x000fe200078e0a04 */
[C---:B------:R-:W-:Y:S01]  /*0d40*/  ISETP.GT.U32.AND P0, PT, R4.reuse, R21, PT ;  /* 0x000000150400720c */ /* 0x040fe20003f04070 */
[----:B------:R-:W-:Y:S01]  /*0d50*/  IMAD.MOV R12, RZ, RZ, -R12 ;  /* 0x000000ffff0c7224 */ /* 0x000fe200078e0a0c */
[----:B------:R-:W-:Y:S01]  /*0d60*/  IABS R27, R26 ;  /* 0x0000001a001b7213 */ /* 0x000fe20000000000 */
[C---:B------:R-:W-:Y:S01]  /*0d70*/  IMAD R19, R4.reuse, R8, R19 ;  /* 0x0000000804137224 */ /* 0x040fe200078e0213 */
[C---:B------:R-:W-:Y:S01]  /*0d80*/  ISETP.GT.U32.AND P4, PT, R4.reuse, R15, PT ;  /* 0x0000000f0400720c */ /* 0x040fe20003f84070 */
[----:B------:R-:W-:-:S02]  /*0d90*/  IMAD R17, R4, R12, R17 ;  /* 0x0000000c04117224 */ /* 0x000fc400078e0211 */
[----:B------:R-:W-:Y:S02]  /*0da0*/  VIADD R22, R6, 0x20 ;  /* 0x0000002006167836 */ /* 0x000fe40000000000 */
[----:B------:R-:W-:-:S03]  /*0db0*/  IMAD.HI.U32 R12, R5, R27, RZ ;  /* 0x0000001b050c7227 */ /* 0x000fc600078e00ff */
[----:B------:R-:W-:Y:S01]  /*0dc0*/  IABS R25, R22 ;  /* 0x0000001600197213 */ /* 0x000fe20000000000 */
[--C-:B------:R-:W-:Y:S01]  /*0dd0*/  @!P6 IMAD.IADD R13, R13, 0x1, -R4.reuse ;  /* 0x000000010d0de824 */ /* 0x100fe200078e0a04 */
[C---:B------:R-:W-:Y:S01]  /*0de0*/  ISETP.GT.U32.AND P6, PT, R4.reuse, R17, PT ;  /* 0x000000110400720c */ /* 0x040fe20003fc4070 */
[--C-:B------:R-:W-:Y:S02]  /*0df0*/  @!P0 IMAD.IADD R21, R21, 0x1, -R4.reuse ;  /* 0x0000000115158824 */ /* 0x100fe400078e0a04 */
[----:B------:R-:W-:Y:S01]  /*0e00*/  @!P4 IMAD.IADD R15, R15, 0x1, -R4 ;  /* 0x000000010f0fc824 */ /* 0x000fe200078e0a04 */
[----:B------:R-:W-:Y:S01]  /*0e10*/  ISETP.GT.U32.AND P4, PT, R4, R19, PT ;  /* 0x000000130400720c */ /* 0x000fe20003f84070 */
[----:B------:R-:W-:Y:S01]  /*0e20*/  VIADD R24, R6, 0x18 ;  /* 0x0000001806187836 */ /* 0x000fe20000000000 */
[----:B------:R-:W-:Y:S01]  /*0e30*/  ISETP.GT.U32.AND P0, PT, R4, R21, PT ;  /* 0x000000150400720c */ /* 0x000fe20003f04070 */
[----:B------:R-:W-:Y:S02]  /*0e40*/  IMAD.MOV R12, RZ, RZ, -R12 ;  /* 0x000000ffff0c7224 */ /* 0x000fe400078e0a0c */
[----:B------:R-:W-:Y:S01]  /*0e50*/  IMAD.HI.U32 R8, R5, R25, RZ ;  /* 0x0000001905087227 */ /* 0x000fe200078e00ff */
[----:B------:R-:W-:-:S03]  /*0e60*/  IABS R29, R24 ;  /* 0x00000018001d7213 */ /* 0x000fc60000000000 */
[C---:B------:R-:W-:Y:S02]  /*0e70*/  IMAD R27, R4.reuse, R12, R27 ;  /* 0x0000000c041b7224 */ /* 0x040fe400078e021b */
[----:B------:R-:W-:Y:S02]  /*0e80*/  IMAD.MOV R8, RZ, RZ, -R8 ;  /* 0x000000ffff087224 */ /* 0x000fe400078e0a08 */
[----:B------:R-:W-:Y:S01]  /*0e90*/  @!P4 IMAD.IADD R19, R19, 0x1, -R4 ;  /* 0x000000011313c824 */ /* 0x000fe200078e0a04 */
[----:B------:R-:W-:Y:S01]  /*0ea0*/  ISETP.GT.U32.AND P4, PT, R4, R27, PT ;  /* 0x0000001b0400720c */ /* 0x000fe20003f84070 */
[----:B------:R-:W-:-:S04]  /*0eb0*/  IMAD.HI.U32 R14, R5, R29, RZ ;  /* 0x0000001d050e7227 */ /* 0x000fc800078e00ff */
[----:B------:R-:W-:Y:S02]  /*0ec0*/  @!P6 IMAD.IADD R17, R17, 0x1, -R4 ;  /* 0x000000011111e824 */ /* 0x000fe400078e0a04 */
[C---:B------:R-:W-:Y:S02]  /*0ed0*/  IMAD R25, R4.reuse, R8, R25 ;  /* 0x0000000804197224 */ /* 0x040fe400078e0219 */
[----:B------:R-:W-:Y:S01]  /*0ee0*/  IMAD.MOV R14, RZ, RZ, -R14 ;  /* 0x000000ffff0e7224 */ /* 0x000fe200078e0a0e */
[C---:B------:R-:W-:Y:S01]  /*0ef0*/  ISETP.GT.U32.AND P6, PT, R4.reuse, R17, PT ;  /* 0x000000110400720c */ /* 0x040fe20003fc4070 */
[----:B------:R-:W-:Y:S01]  /*0f00*/  @!P0 IMAD.IADD R21, R21, 0x1, -R4 ;  /* 0x0000000115158824 */ /* 0x000fe200078e0a04 */
[----:B------:R-:W-:Y:S01]  /*0f10*/  ISETP.GT.U32.AND P0, PT, R4, R25, PT ;  /* 0x000000190400720c */ /* 0x000fe20003f04070 */
[----:B------:R-:W-:Y:S02]  /*0f20*/  VIADD R20, R6, 0x14 ;  /* 0x0000001406147836 */ /* 0x000fe40000000000 */
[----:B------:R-:W-:-:S02]  /*0f30*/  IMAD R29, R4, R14, R29 ;  /* 0x0000000e041d7224 */ /* 0x000fc400078e021d */
[C---:B------:R-:W-:Y:S01]  /*0f40*/  VIADD R30, R6.reuse, 0x10 ;  /* 0x00000010061e7836 */ /* 0x040fe20000000000 */
[----:B------:R-:W-:Y:S01]  /*0f50*/  IABS R23, R20 ;  /* 0x0000001400177213 */ /* 0x000fe20000000000 */
[----:B------:R-:W-:Y:S02]  /*0f60*/  VIADD R32, R6, 0xc ;  /* 0x0000000c06207836 */ /* 0x000fe40000000000 */
[--C-:B------:R-:W-:Y:S01]  /*0f70*/  @!P4 IMAD.IADD R27, R27, 0x1, -R4.reuse ;  /* 0x000000011b1bc824 */ /* 0x100fe200078e0a04 */
[----:B------:R-:W-:Y:S01]  /*0f80*/  ISETP.GT.U32.AND P4, PT, R4, R29, PT ;  /* 0x0000001d0400720c */ /* 0x000fe20003f84070 */
[----:B------:R-:W-:Y:S01]  /*0f90*/  IMAD.HI.U32 R16, R5, R23, RZ ;  /* 0x0000001705107227 */ /* 0x000fe200078e00ff */
[----:B------:R-:W-:Y:S02]  /*0fa0*/  IABS R31, R30 ;  /* 0x0000001e001f7213 */ /* 0x000fe40000000000 */
[----:B------:R-:W-:Y:S01]  /*0fb0*/  IABS R35, R32 ;  /* 0x0000002000237213 */ /* 0x000fe20000000000 */
[--C-:B------:R-:W-:Y:S01]  /*0fc0*/  @!P6 IMAD.IADD R17, R17, 0x1, -R4.reuse ;  /* 0x000000011111e824 */ /* 0x100fe200078e0a04 */
[----:B------:R-:W-:Y:S01]  /*0fd0*/  ISETP.GE.AND P6, PT, R28, RZ, PT ;  /* 0x000000ff1c00720c */ /* 0x000fe20003fc6270 */
[----:B------:R-:W-:Y:S01]  /*0fe0*/  @!P1 IMAD.MOV R9, RZ, RZ, -R9 ;  /* 0x000000ffff099224 */ /* 0x000fe200078e0a09 */
[----:B------:R-:W-:Y:S01]  /*0ff0*/  ISETP.GT.U32.AND P1, PT, R4, R19, PT ;  /* 0x000000130400720c */ /* 0x000fe20003f24070 */
[----:B------:R-:W-:Y:S01]  /*1000*/  @!P0 IMAD.IADD R25, R25, 0x1, -R4 ;  /* 0x0000000119198824 */ /* 0x000fe200078e0a04 */
[----:B------:R-:W-:Y:S01]  /*1010*/  ISETP.GE.AND P0, PT, R6, RZ, PT ;  /* 0x000000ff0600720c */ /* 0x000fe20003f06270 */
[----:B------:R-:W-:-:S02]  /*1020*/  IMAD.MOV R16, RZ, RZ, -R16 ;  /* 0x000000ffff107224 */ /* 0x000fc400078e0a10 */
[----:B------:R-:W-:Y:S02]  /*1030*/  VIADD R28, R6, 0x8 ;  /* 0x00000008061c7836 */ /* 0x000fe40000000000 */
[----:B------:R-:W-:-:S03]  /*1040*/  IMAD.HI.U32 R8, R5, R31, RZ ;  /* 0x0000001f05087227 */ /* 0x000fc600078e00ff */
[----:B------:R-:W-:Y:S01]  /*1050*/  IABS R37, R28 ;  /* 0x0000001c00257213 */ /* 0x000fe20000000000 */
[----:B------:R-:W-:-:S04]  /*1060*/  IMAD.HI.U32 R12, R5, R35, RZ ;  /* 0x00000023050c7227 */ /* 0x000fc800078e00ff */
[----:B------:R-:W-:Y:S01]  /*1070*/  @!P2 IMAD.MOV R13, RZ, RZ, -R13 ;  /* 0x000000ffff0da224 */ /* 0x000fe200078e0a0d */
[C---:B------:R-:W-:Y:S01]  /*1080*/  ISETP.GT.U32.AND P2, PT, R4.reuse, R25, PT ;  /* 0x000000190400720c */ /* 0x040fe20003f44070 */
[----:B------:R-:W-:Y:S02]  /*1090*/  IMAD R23, R4, R16, R23 ;  /* 0x0000001004177224 */ /* 0x000fe400078e0217 */
[----:B------:R-:W-:Y:S02]  /*10a0*/  IMAD.MOV R8, RZ, RZ, -R8 ;  /* 0x000000ffff087224 */ /* 0x000fe400078e0a08 */
[----:B------:R-:W-:Y:S02]  /*10b0*/  VIADD R6, R6, 0x4 ;  /* 0x0000000406067836 */ /* 0x000fe40000000000 */
[----:B------:R-:W-:Y:S02]  /*10c0*/  IMAD.MOV R12, RZ, RZ, -R12 ;  /* 0x000000ffff0c7224 */ /* 0x000fe400078e0a0c */
[----:B------:R-:W-:-:S02]  /*10d0*/  @!P4 IMAD.IADD R29, R29, 0x1, -R4 ;  /* 0x000000011d1dc824 */ /* 0x000fc400078e0a04 */
[----:B------:R-:W-:-:S03]  /*10e0*/  IMAD.HI.U32 R16, R5, R39, RZ ;  /* 0x0000002705107227 */ /* 0x000fc600078e00ff */
[C---:B------:R-:W-:Y:S01]  /*10f0*/  ISETP.GT.U32.AND P4, PT, R4.reuse, R29, PT ;  /* 0x0000001d0400720c */ /* 0x040fe20003f84070 */
[C---:B------:R-:W-:Y:S01]  /*1100*/  IMAD R31, R4.reuse, R8, R31 ;  /* 0x00000008041f7224 */ /* 0x040fe200078e021f */
[----:B------:R-:W-:Y:S01]  /*1110*/  IABS R8, R6 ;  /* 0x0000000600087213 */ /* 0x000fe20000000000 */
[----:B------:R-:W-:Y:S02]  /*1120*/  IMAD R35, R4, R12, R35 ;  /* 0x0000000c04237224 */ /* 0x000fe400078e0223 */
[----:B------:R-:W-:Y:S02]  /*1130*/  IMAD.MOV R16, RZ, RZ, -R16 ;  /* 0x000000ffff107224 */ /* 0x000fe400078e0a10 */
[----:B------:R-:W-:-:S04]  /*1140*/  IMAD.HI.U32 R14, R5, R37, RZ ;  /* 0x00000025050e7227 */ /* 0x000fc800078e00ff */
[----:B------:R-:W-:Y:S01]  /*1150*/  @!P3 IMAD.MOV R15, RZ, RZ, -R15 ;  /* 0x000000ffff0fb224 */ /* 0x000fe200078e0a0f */
[C---:B------:R-:W-:Y:S01]  /*1160*/  ISETP.GT.U32.AND P3, PT, R4.reuse, R27, PT ;  /* 0x0000001b0400720c */ /* 0x040fe20003f64070 */
[----:B------:R-:W-:Y:S01]  /*1170*/  @!P5 IMAD.MOV R17, RZ, RZ, -R17 ;  /* 0x000000ffff11d224 */ /* 0x000fe200078e0a11 */
[C---:B------:R-:W-:Y:S01]  /*1180*/  ISETP.GT.U32.AND P5, PT, R4.reuse, R23, PT ;  /* 0x000000170400720c */ /* 0x040fe20003fa4070 */
[----:B------:R-:W-:Y:S01]  /*1190*/  @!P6 IMAD.MOV R21, RZ, RZ, -R21 ;  /* 0x000000ffff15e224 */ /* 0x000fe200078e0a15 */
[C---:B------:R-:W-:Y:S01]  /*11a0*/  ISETP.GT.U32.AND P6, PT, R4.reuse, R31, PT ;  /* 0x0000001f0400720c */ /* 0x040fe20003fc4070 */
[----:B------:R-:W-:Y:S01]  /*11b0*/  @!P1 IMAD.IADD R19, R19, 0x1, -R4 ;  /* 0x0000000113139824 */ /* 0x000fe200078e0a04 */
[C---:B------:R-:W-:Y:S01]  /*11c0*/  ISETP.GT.U32.AND P1, PT, R4.reuse, R35, PT ;  /* 0x000000230400720c */ /* 0x040fe20003f24070 */
[----:B------:R-:W-:Y:S02]  /*11d0*/  IMAD R39, R4, R16, R39 ;  /* 0x0000001004277224 */ /* 0x000fe400078e0227 */
[----:B------:R-:W-:-:S02]  /*11e0*/  IMAD.MOV R14, RZ, RZ, -R14 ;  /* 0x000000ffff0e7224 */ /* 0x000fc400078e0a0e */
[----:B------:R-:W-:-:S04]  /*11f0*/  IMAD.HI.U32 R5, R5, R8, RZ ;  /* 0x0000000805057227 */ /* 0x000fc800078e00ff */
[--C-:B------:R-:W-:Y:S01]  /*1200*/  @!P2 IMAD.IADD R25, R25, 0x1, -R4.reuse ;  /* 0x000000011919a824 */ /* 0x100fe200078e0a04 */
[C---:B------:R-:W-:Y:S01]  /*1210*/  ISETP.GT.U32.AND P2, PT, R4.reuse, R39, PT ;  /* 0x000000270400720c */ /* 0x040fe20003f44070 */
[C---:B------:R-:W-:Y:S02]  /*1220*/  IMAD R37, R4.reuse, R14, R37 ;  /* 0x0000000e04257224 */ /* 0x040fe400078e0225 */
[----:B------:R-:W-:Y:S02]  /*1230*/  IMAD.MOV R5, RZ, RZ, -R5 ;  /* 0x000000ffff057224 */ /* 0x000fe400078e0a05 */
[----:B------:R-:W-:Y:S01]  /*1240*/  @!P4 IMAD.IADD R29, R29, 0x1, -R4 ;  /* 0x000000011d1dc824 */ /* 0x000fe200078e0a04 */
[C---:B------:R-:W-:Y:S01]  /*1250*/  ISETP.GT.U32.AND P4, PT, R4.reuse, R37, PT ;  /* 0x000000250400720c */ /* 0x040fe20003f84070 */
[----:B------:R-:W-:Y:S01]  /*1260*/  IMAD R5, R4, R5, R8 ;  /* 0x0000000504057224 */ /* 0x000fe200078e0208 */
[----:B------:R-:W-:Y:S01]  /*1270*/  SHF.R.U32.HI R8, RZ, 0x5, R0 ;  /* 0x00000005ff087819 */ /* 0x000fe20000011600 */
[--C-:B------:R-:W-:Y:S01]  /*1280*/  @!P3 IMAD.IADD R27, R27, 0x1, -R4.reuse ;  /* 0x000000011b1bb824 */ /* 0x100fe200078e0a04 */
[----:B------:R-:W-:Y:S01]  /*1290*/  ISETP.GE.AND P3, PT, R18, RZ, PT ;  /* 0x000000ff1200720c */ /* 0x000fe20003f66270 */
[--C-:B------:R-:W-:Y:S01]  /*12a0*/  @!P5 IMAD.IADD R23, R23, 0x1, -R4.reuse ;  /* 0x000000011717d824 */ /* 0x100fe200078e0a04 */
[----:B------:R-:W-:Y:S01]  /*12b0*/  ISETP.GE.AND P5, PT, R22, RZ, PT ;  /* 0x000000ff1600720c */ /* 0x000fe20003fa6270 */
[--C-:B------:R-:W-:Y:S01]  /*12c0*/  @!P6 IMAD.IADD R31, R31, 0x1, -R4.reuse ;  /* 0x000000011f1fe824 */ /* 0x100fe200078e0a04 */
[----:B------:R-:W-:Y:S01]  /*12d0*/  ISETP.GE.AND P6, PT, R26, RZ, PT ;  /* 0x000000ff1a00720c */ /* 0x000fe20003fc6270 */
[--C-:B------:R-:W-:Y:S01]  /*12e0*/  @!P1 IMAD.IADD R35, R35, 0x1, -R4.reuse ;  /* 0x0000000123239824 */ /* 0x100fe200078e0a04 */
[----:B------:R-:W-:Y:S01]  /*12f0*/  ISETP.GT.U32.AND P1, PT, R4, R5, PT ;  /* 0x000000050400720c */ /* 0x000fe20003f24070 */
[--C-:B------:R-:W-:Y:S01]  /*1300*/  @!P2 IMAD.IADD R39, R39, 0x1, -R4.reuse ;  /* 0x000000012727a824 */ /* 0x100fe200078e0a04 */
[----:B------:R-:W-:Y:S01]  /*1310*/  ISETP.GE.AND P2, PT, R24, RZ, PT ;  /* 0x000000ff1800720c */ /* 0x000fe20003f46270 */
[--C-:B------:R-:W-:Y:S01]  /*1320*/  @!P4 IMAD.IADD R37, R37, 0x1, -R4.reuse ;  /* 0x000000012525c824 */ /* 0x100fe200078e0a04 */
[----:B------:R-:W-:Y:S01]  /*1330*/  ISETP.GT.U32.AND P4, PT, R4, R31, PT ;  /* 0x0000001f0400720c */ /* 0x000fe20003f84070 */
[----:B------:R-:W-:Y:S01]  /*1340*/  IMAD R2, R2, UR13, RZ ;  /* 0x0000000d02027c24 */ /* 0x000fe2000f8e02ff */
[----:B------:R-:W-:Y:S01]  /*1350*/  R2UR UR60, R8 ;  /* 0x00000000083c72ca */ /* 0x000fe200000e0000 */
[----:B------:R-:W-:Y:S01]  /*1360*/  @!P3 IMAD.MOV R19, RZ, RZ, -R19 ;  /* 0x000000ffff13b224 */ /* 0x000fe200078e0a13 */
[C---:B------:R-:W-:Y:S01]  /*1370*/  ISETP.GT.U32.AND P3, PT, R4.reuse, R23, PT ;  /* 0x000000170400720c */ /* 0x040fe20003f64070 */
[----:B------:R-:W-:Y:S01]  /*1380*/  @!P5 IMAD.MOV R25, RZ, RZ, -R25 ;  /* 0x000000ffff19d224 */ /* 0x000fe200078e0a19 */
[C---:B------:R-:W-:Y:S01]  /*1390*/  ISETP.GT.U32.AND P5, PT, R4.reuse, R35, PT ;  /* 0x000000230400720c */ /* 0x040fe20003fa4070 */
[----:B------:R-:W-:Y:S01]  /*13a0*/  @!P6 IMAD.MOV R27, RZ, RZ, -R27 ;  /* 0x000000ffff1be224 */ /* 0x000fe200078e0a1b */
[C---:B------:R-:W-:Y:S01]  /*13b0*/  ISETP.GT.U32.AND P6, PT, R4.reuse, R37, PT ;  /* 0x000000250400720c */ /* 0x040fe20003fc4070 */
[--C-:B------:R-:W-:Y:S01]  /*13c0*/  @!P1 IMAD.IADD R5, R5, 0x1, -R4.reuse ;  /* 0x0000000105059824 */ /* 0x100fe200078e0a04 */
[----:B------:R-:W-:Y:S01]  /*13d0*/  ISETP.GT.U32.AND P1, PT, R4, R39, PT ;  /* 0x000000270400720c */ /* 0x000fe20003f24070 */
[----:B------:R-:W-:Y:S01]  /*13e0*/  @!P2 IMAD.MOV R29, RZ, RZ, -R29 ;  /* 0x000000ffff1da224 */ /* 0x000fe200078e0a1d */
[----:B------:R-:W-:Y:S01]  /*13f0*/  USHF.R.U32.HI UR13, URZ, 0x4, UR22 ;  /* 0x000000043f0d7899 */ /* 0x000fe20008011616 */
[----:B------:R-:W-:Y:S01]  /*1400*/  IMAD.SHL.U32 R8, R0, 0x10, RZ ;  /* 0x0000001000087824 */ /* 0x000fe200078e00ff */
[----:B------:R-:W-:Y:S01]  /*1410*/  ISETP.GT.U32.AND P2, PT, R4, R5, PT ;  /* 0x000000050400720c */ /* 0x000fe20003f44070 */
[--C-:B------:R-:W-:Y:S01]  /*1420*/  @!P4 IMAD.IADD R31, R31, 0x1, -R4.reuse ;  /* 0x000000011f1fc824 */ /* 0x100fe200078e0a04 */
[----:B------:R-:W-:Y:S01]  /*1430*/  ISETP.GE.AND P4, PT, R30, RZ, PT ;  /* 0x000000ff1e00720c */ /* 0x000fe20003f86270 */
        /* <DEDUP_REMOVED lines=8> */
[----:B------:R-:W-:Y:S01]  /*14c0*/  USGXT.U32 UR13, UR13, 0xe ;  /* 0x0000000e0d0d789a */ /* 0x000fe20008000000 */
[----:B------:R-:W-:Y:S01]  /*14d0*/  LOP3.LUT R45, R8, 0x70, RZ, 0xc0, !PT ;  /* 0x00000070082d7812 */ /* 0x000fe200078ec0ff */
[----:B------:R-:W-:Y:S01]  /*14e0*/  @!P2 IMAD.IADD R5, R5, 0x1, -R4 ;  /* 0x000000010505a824 */ /* 0x000fe200078e0a04 */
[----:B------:R-:W-:Y:S01]  /*14f0*/  ISETP.NE.AND P2, PT, R33, RZ, PT ;  /* 0x000000ff2100720c */ /* 0x000fe20003f45270 */
[----:B------:R-:W-:Y:S01]  /*1500*/  @!P4 IMAD.MOV R31, RZ, RZ, -R31 ;  /* 0x000000ffff1fc224 */ /* 0x000fe200078e0a1f */
[----:B------:R-:W-:Y:S01]  /*1510*/  LOP3.LUT R8, RZ, R33, RZ, 0x33, !PT ;  /* 0x00000021ff087212 */ /* 0x000fe200078e33ff */
[----:B------:R-:W-:Y:S01]  /*1520*/  IMAD.MOV.U32 R33, RZ, RZ, R5 ;  /* 0x000000ffff217224 */ /* 0x000fe200078e0005 */
[----:B------:R-:W-:Y:S01]  /*1530*/  LOP3.LUT R32, R43, 0x60, RZ, 0xfc, !PT ;  /* 0x000000602b207812 */ /* 0x000fe200078efcff */
[----:B------:R-:W-:Y:S01]  /*1540*/  @!P3 IMAD.MOV R23, RZ, RZ, -R23 ;  /* 0x000000ffff17b224 */ /* 0x000fe200078e0a17 */
[C---:B------:R-:W-:Y:S01]  /*1550*/  SEL R7, R8.reuse, R7, !P2 ;  /* 0x0000000708077207 */ /* 0x040fe20005000000 */
        /* <DEDUP_REMOVED lines=8> */
[----:B------:R-:W-:Y:S01]  /*15e0*/  IMAD R12, R7, UR12, RZ ;  /* 0x0000000c070c7c24 */ /* 0x000fe2000f8e02ff */
        /* <DEDUP_REMOVED lines=20> */
[----:B------:R-:W-:Y:S01]  /*1730*/  SEL R7, R8, R39, !P2 ;  /* 0x0000002708077207 */ /* 0x000fe20005000000 */
[----:B------:R-:W-:Y:S01]  /*1740*/  IMAD R37, R37, UR12, RZ ;  /* 0x0000000c25257c24 */ /* 0x000fe2000f8e02ff */
[----:B------:R-:W-:Y:S01]  /*1750*/  IADD3 R8, P3, R12, UR4, RZ ;  /* 0x000000040c087c10 */ /* 0x000fe2000ff7e0ff */
[----:B------:R-:W-:Y:S01]  /*1760*/  IMAD R42, R42, 0x80, R45 ;  /* 0x000000802a2a7824 */ /* 0x000fe200078e022d */
[----:B------:R-:W-:Y:S01]  /*1770*/  IADD3 R18, P2, R9, UR4, RZ ;  /* 0x0000000409127c10 */ /* 0x000fe2000ff5e0ff */
[----:B------:R-:W-:Y:S01]  /*1780*/  IMAD R5, R5, UR12, RZ ;  /* 0x0000000c05057c24 */ /* 0x000fe2000f8e02ff */
[----:B------:R-:W-:Y:S01]  /*1790*/  R2UR UR59, R8 ;  /* 0x00000000083b72ca */ /* 0x000fe200000e0000 */
[----:B------:R-:W-:Y:S01]  /*17a0*/  IMAD R4, R4, UR12, RZ ;  /* 0x0000000c04047c24 */ /* 0x000fe2000f8e02ff */
[----:B------:R-:W-:Y:S01]  /*17b0*/  IADD3 R8, P1, R17, UR4, RZ ;  /* 0x0000000411087c10 */ /* 0x000fe2000ff3e0ff */
[----:B------:R-:W-:Y:S01]  /*17c0*/  IMAD R6, R6, UR12, RZ ;  /* 0x0000000c06067c24 */ /* 0x000fe2000f8e02ff */
[----:B------:R-:W-:Y:S01]  /*17d0*/  IADD3 R14, P5, R15, UR4, RZ ;  /* 0x000000040f0e7c10 */ /* 0x000fe2000ffbe0ff */
[----:B------:R-:W-:Y:S01]  /*17e0*/  IMAD R7, R7, UR12, RZ ;  /* 0x0000000c07077c24 */ /* 0x000fe2000f8e02ff */
[----:B------:R-:W-:Y:S01]  /*17f0*/  R2UR UR55, R8 ;  /* 0x00000000083772ca */ /* 0x000fe200000e0000 */
[----:B------:R-:W-:Y:S01]  /*1800*/  ULDC UR12, c[0x0][0x23c] ;  /* 0x00008f00000c7ab9 */ /* 0x000fe20000000800 */
[----:B------:R-:W-:Y:S01]  /*1810*/  SHF.R.S32.HI R8, RZ, 0x1f, R9 ;  /* 0x0000001fff087819 */ /* 0x000fe20000011409 */
[----:B------:R-:W-:Y:S01]  /*1820*/  UIADD3 UR8, UP0, UR13, 0x2, URZ ;  /* 0x000000020d087890 */ /* 0x000fe2000ff1e03f */
[----:B------:R-:W-:Y:S01]  /*1830*/  R2UR UR56, R14 ;  /* 0x000000000e3872ca */ /* 0x000fe200000e0000 */
[----:B------:R-:W-:Y:S01]  /*1840*/  IMAD R41, R41, UR12, RZ ;  /* 0x0000000c29297c24 */ /* 0x000fe2000f8e02ff */
[----:B------:R-:W-:-:S02]  /*1850*/  IADD3.X R8, R8, UR5, RZ, P2, !PT ;  /* 0x0000000508087c10 */ /* 0x000fc400097fe4ff */
[----:B------:R-:W-:Y:S02]  /*1860*/  CS2R R26, SRZ ;  /* 0x00000000001a7805 */ /* 0x000fe4000001ff00 */
[----:B------:R-:W-:Y:S02]  /*1870*/  SHF.R.S32.HI R14, RZ, 0x1f, R12 ;  /* 0x0000001fff0e7819 */ /* 0x000fe4000001140c */
[----:B------:R-:W-:Y:S02]  /*1880*/  CS2R R28, SRZ ;  /* 0x00000000001c7805 */ /* 0x000fe4000001ff00 */
[----:B------:R-:W-:Y:S01]  /*1890*/  IADD3 R9, P2, R23, UR4, RZ ;  /* 0x0000000417097c10 */ /* 0x000fe2000ff5e0ff */
[----:B------:R-:W-:Y:S01]  /*18a0*/  IMAD R32, R32, UR11, RZ ;  /* 0x0000000b20207c24 */ /* 0x000fe2000f8e02ff */
[----:B------:R-:W-:Y:S01]  /*18b0*/  R2UR UR58, R18 ;  /* 0x00000000123a72ca */ /* 0x000fe200000e0000 */
[----:B------:R-:W-:Y:S01]  /*18c0*/  USHF.L.U32 UR12, UR12, 0x7, URZ ;  /* 0x000000070c0c7899 */ /* 0x000fe2000800063f */
[----:B------:R-:W-:-:S02]  /*18d0*/  IADD3 R18, P0, R21, UR4, RZ ;  /* 0x0000000415127c10 */ /* 0x000fc4000ff1e0ff */
[----:B------:R-:W-:Y:S02]  /*18e0*/  IADD3.X R14, R14, UR5, RZ, P3, !PT ;  /* 0x000000050e0e7c10 */ /* 0x000fe40009ffe4ff */
[----:B------:R-:W-:Y:S02]  /*18f0*/  R2UR UR51, R9 ;  /* 0x00000000093372ca */ /* 0x000fe400000e0000 */
[----:B------:R-:W-:Y:S02]  /*1900*/  IADD3 R12, P3, R25, UR4, RZ ;  /* 0x00000004190c7c10 */ /* 0x000fe4000ff7e0ff */
[----:B------:R-:W-:Y:S02]  /*1910*/  SHF.R.S32.HI R9, RZ, 0x1f, R17 ;  /* 0x0000001fff097819 */ /* 0x000fe40000011411 */
[----:B------:R-:W-:Y:S02]  /*1920*/  SHF.R.S32.HI R21, RZ, 0x1f, R21 ;  /* 0x0000001fff157819 */ /* 0x000fe40000011415 */
[----:B------:R-:W-:-:S02]  /*1930*/  IADD3 R16, P6, R13, UR4, RZ ;  /* 0x000000040d107c10 */ /* 0x000fc4000ffde0ff */
[----:B------:R-:W-:Y:S02]  /*1940*/  R2UR UR46, R8 ;  /* 0x00000000082e72ca */ /* 0x000fe400000e0000 */
[----:B------:R-:W-:Y:S02]  /*1950*/  R2UR UR52, R12 ;  /* 0x000000000c3472ca */ /* 0x000fe400000e0000 */
[----:B------:R-:W-:Y:S02]  /*1960*/  SHF.R.S32.HI R13, RZ, 0x1f, R13 ;  /* 0x0000001fff0d7819 */ /* 0x000fe4000001140d */
[----:B------:R-:W-:Y:S02]  /*1970*/  IADD3.X R9, R9, UR5, RZ, P1, !PT ;  /* 0x0000000509097c10 */ /* 0x000fe40008ffe4ff */
[----:B------:R-:W-:Y:S02]  /*1980*/  IADD3.X R8, R21, UR5, RZ, P0, !PT ;  /* 0x0000000515087c10 */ /* 0x000fe400087fe4ff */
[----:B------:R-:W-:-:S02]  /*1990*/  SHF.R.S32.HI R12, RZ, 0x1f, R15 ;  /* 0x0000001fff0c7819 */ /* 0x000fc4000001140f */
[----:B------:R-:W-:Y:S02]  /*19a0*/  IADD3.X R13, R13, UR5, RZ, P6, !PT ;  /* 0x000000050d0d7c10 */ /* 0x000fe4000b7fe4ff */
[----:B------:R-:W-:Y:S02]  /*19b0*/  R2UR UR43, R9 ;  /* 0x00000000092b72ca */ /* 0x000fe400000e0000 */
[----:B------:R-:W-:Y:S02]  /*19c0*/  R2UR UR42, R8 ;  /* 0x00000000082a72ca */ /* 0x000fe400000e0000 */
[----:B------:R-:W-:Y:S02]  /*19d0*/  IADD3 R17, P6, R31, UR4, RZ ;  /* 0x000000041f117c10 */ /* 0x000fe4000ffde0ff */
[----:B------:R-:W-:Y:S02]  /*19e0*/  IADD3.X R12, R12, UR5, RZ, P5, !PT ;  /* 0x000000050c0c7c10 */ /* 0x000fe4000affe4ff */
[----:B------:R-:W-:-:S02]  /*19f0*/  SHF.R.S32.HI R9, RZ, 0x1f, R23 ;  /* 0x0000001fff097819 */ /* 0x000fc40000011417 */
[----:B------:R-:W-:Y:S02]  /*1a00*/  SHF.R.S32.HI R8, RZ, 0x1f, R31 ;  /* 0x0000001fff087819 */ /* 0x000fe4000001141f */
[----:B------:R-:W-:Y:S02]  /*1a10*/  CS2R R30, SRZ ;  /* 0x00000000001e7805 */ /* 0x000fe4000001ff00 */
[----:B------:R-:W-:Y:S02]  /*1a20*/  R2UR UR57, R16 ;  /* 0x00000000103972ca */ /* 0x000fe400000e0000 */
[----:B------:R-:W-:Y:S02]  /*1a30*/  IADD3 R16, P4, R19, UR4, RZ ;  /* 0x0000000413107c10 */ /* 0x000fe4000ff9e0ff */
[----:B------:R-:W-:Y:S02]  /*1a40*/  R2UR UR45, R13 ;  /* 0x000000000d2d72ca */ /* 0x000fe400000e0000 */
[----:B------:R-:W-:-:S02]  /*1a50*/  R2UR UR44, R12 ;  /* 0x000000000c2c72ca */ /* 0x000fc400000e0000 */
[----:B------:R-:W-:Y:S02]  /*1a60*/  IADD3.X R9, R9, UR5, RZ, P2, !PT ;  /* 0x0000000509097c10 */ /* 0x000fe400097fe4ff */
[----:B------:R-:W-:Y:S02]  /*1a70*/  IADD3.X R8, R8, UR5, RZ, P6, !PT ;  /* 0x0000000508087c10 */ /* 0x000fe4000b7fe4ff */
[----:B------:R-:W-:Y:S02]  /*1a80*/  SHF.R.S32.HI R13, RZ, 0x1f, R19 ;  /* 0x0000001fff0d7819 */ /* 0x000fe40000011413 */
[----:B------:R-:W-:Y:S02]  /*1a90*/  SHF.R.S32.HI R12, RZ, 0x1f, R25 ;  /* 0x0000001fff0c7819 */ /* 0x000fe40000011419 */
[----:B------:R-:W-:Y:S02]  /*1aa0*/  CS2R R24, SRZ ;  /* 0x0000000000187805 */ /* 0x000fe4000001ff00 */
[----:B------:R-:W-:-:S02]  /*1ab0*/  R2UR UR53, R16 ;  /* 0x00000000103572ca */ /* 0x000fc400000e0000 */
[----:B------:R-:W-:Y:S02]  /*1ac0*/  R2UR UR39, R9 ;  /* 0x00000000092772ca */ /* 0x000fe400000e0000 */
[----:B------:R-:W-:Y:S02]  /*1ad0*/  R2UR UR38, R8 ;  /* 0x00000000082672ca */ /* 0x000fe400000e0000 */
[----:B------:R-:W-:Y:S02]  /*1ae0*/  IADD3 R16, P5, R35, UR4, RZ ;  /* 0x0000000423107c10 */ /* 0x000fe4000ffbe0ff */
[----:B------:R-:W-:Y:S02]  /*1af0*/  IADD3 R15, P1, R37, UR4, RZ ;  /* 0x00000004250f7c10 */ /* 0x000fe4000ff3e0ff */
[----:B------:R-:W-:Y:S02]  /*1b00*/  IADD3.X R13, R13, UR5, RZ, P4, !PT ;  /* 0x000000050d0d7c10 */ /* 0x000fe4000a7fe4ff */
[----:B------:R-:W-:-:S02]  /*1b10*/  IADD3.X R12, R12, UR5, RZ, P3, !PT ;  /* 0x000000050c0c7c10 */ /* 0x000fc40009ffe4ff */
[----:B------:R-:W-:Y:S02]  /*1b20*/  SHF.R.S32.HI R9, RZ, 0x1f, R35 ;  /* 0x0000001fff097819 */ /* 0x000fe40000011423 */
[----:B------:R-:W-:Y:S02]  /*1b30*/  SHF.R.S32.HI R8, RZ, 0x1f, R37 ;  /* 0x0000001fff087819 */ /* 0x000fe40000011425 */
[----:B------:R-:W-:Y:S02]  /*1b40*/  R2UR UR54, R18 ;  /* 0x00000000123672ca */ /* 0x000fe400000e0000 */
[----:B------:R-:W-:Y:S02]  /*1b50*/  R2UR UR50, R17 ;  /* 0x00000000113272ca */ /* 0x000fe400000e0000 */
[----:B------:R-:W-:Y:S02]  /*1b60*/  R2UR UR49, R16 ;  /* 0x00000000103172ca */ /* 0x000fe400000e0000 */
[----:B------:R-:W-:-:S02]  /*1b70*/  R2UR UR47, R14 ;  /* 0x000000000e2f72ca */ /* 0x000fc400000e0000 */
[----:B------:R-:W-:Y:S02]  /*1b80*/  R2UR UR41, R13 ;  /* 0x000000000d2972ca */ /* 0x000fe400000e0000 */
[----:B------:R-:W-:Y:S02]  /*1b90*/  R2UR UR40, R12 ;  /* 0x000000000c2872ca */ /* 0x000fe400000e0000 */
[----:B------:R-:W-:Y:S02]  /*1ba0*/  IADD3.X R9, R9, UR5, RZ, P5, !PT ;  /* 0x0000000509097c10 */ /* 0x000fe4000affe4ff */
[----:B------:R-:W-:Y:S02]  /*1bb0*/  IADD3.X R8, R8, UR5, RZ, P1, !PT ;  /* 0x0000000508087c10 */ /* 0x000fe40008ffe4ff */
[----:B------:R-:W-:Y:S02]  /*1bc0*/  IADD3 R20, P0, R2, UR6, RZ ;  /* 0x0000000602147c10 */ /* 0x000fe4000ff1e0ff */
[----:B------:R-:W-:-:S02]  /*1bd0*/  LOP3.LUT R23, R43, 0x70, RZ, 0xfc, !PT ;  /* 0x000000702b177812 */ /* 0x000fc400078efcff */
[C---:B------:R-:W-:Y:S02]  /*1be0*/  LOP3.LUT R33, R43.reuse, 0x50, RZ, 0xfc, !PT ;  /* 0x000000502b217812 */ /* 0x040fe400078efcff */
[----:B------:R-:W-:Y:S01]  /*1bf0*/  LOP3.LUT R39, R43, 0x30, RZ, 0xfc, !PT ;  /* 0x000000302b277812 */ /* 0x000fe200078efcff */
[----:B------:R-:W-:Y:S01]  /*1c00*/  IMAD R23, R23, UR11, RZ ;  /* 0x0000000b17177c24 */ /* 0x000fe2000f8e02ff */
[----:B------:R-:W-:Y:S01]  /*1c10*/  SHF.R.S32.HI R21, RZ, 0x1f, R5 ;  /* 0x0000001fff157819 */ /* 0x000fe20000011405 */
[----:B------:R-:W-:Y:S01]  /*1c20*/  IMAD R33, R33, UR11, RZ ;  /* 0x0000000b21217c24 */ /* 0x000fe2000f8e02ff */
[----:B------:R-:W-:Y:S01]  /*1c30*/  IADD3 R16, P1, R5, UR4, RZ ;  /* 0x0000000405107c10 */ /* 0x000fe2000ff3e0ff */
[----:B------:R-:W-:Y:S01]  /*1c40*/  IMAD R39, R39, UR11, RZ ;  /* 0x0000000b27277c24 */ /* 0x000fe2000f8e02ff */
[----:B------:R-:W-:Y:S02]  /*1c50*/  SHF.R.S32.HI R17, RZ, 0x1f, R4 ;  /* 0x0000001fff117819 */ /* 0x000fe40000011404 */
[----:B------:R-:W-:-:S02]  /*1c60*/  IADD3 R12, P2, R4, UR4, RZ ;  /* 0x00000004040c7c10 */ /* 0x000fc4000ff5e0ff */
[----:B------:R-:W-:Y:S02]  /*1c70*/  SHF.R.S32.HI R18, RZ, 0x1f, R6 ;  /* 0x0000001fff127819 */ /* 0x000fe40000011406 */
[----:B------:R-:W-:Y:S02]  /*1c80*/  IADD3 R13, P3, R6, UR4, RZ ;  /* 0x00000004060d7c10 */ /* 0x000fe4000ff7e0ff */
[----:B------:R-:W-:Y:S02]  /*1c90*/  SHF.R.S32.HI R19, RZ, 0x1f, R7 ;  /* 0x0000001fff137819 */ /* 0x000fe40000011407 */
[----:B------:R-:W-:Y:S01]  /*1ca0*/  IADD3 R14, P4, R7, UR4, RZ ;  /* 0x00000004070e7c10 */ /* 0x000fe2000ff9e0ff */
[----:B------:R-:W-:Y:S01]  /*1cb0*/  UMOV UR4, URZ ;  /* 0x0000003f00047c82 */ /* 0x000fe20008000000 */
[----:B------:R-:W-:Y:S01]  /*1cc0*/  LOP3.LUT R22, R3, 0x1ff, R0, 0x78, !PT ;  /* 0x000001ff03167812 */ /* 0x000fe200078e7800 */
[----:B------:R-:W-:Y:S01]  /*1cd0*/  UIADD3.X UR9, UR4, 0x40000040, URZ, UP0, !UPT ;  /* 0x4000004004097890 */ /* 0x000fe200087fe43f */
[----:B------:R-:W-:Y:S01]  /*1ce0*/  LOP3.LUT R42, R42, R43, RZ, 0xfc, !PT ;  /* 0x0000002b2a2a7212 */ /* 0x000fe200078efcff */
[----:B------:R-:W-:Y:S01]  /*1cf0*/  IMAD R43, R43, UR11, RZ ;  /* 0x0000000b2b2b7c24 */ /* 0x000fe2000f8e02ff */
[----:B------:R-:W-:Y:S01]  /*1d00*/  R2UR UR48, R15 ;  /* 0x000000000f3072ca */ /* 0x000fe200000e0000 */
[----:B------:R-:W-:Y:S01]  /*1d10*/  UIADD3.64 UR24, UR8, 0x2, URZ ;  /* 0x0000000208187897 */ /* 0x000fe2000fffe03f */
[----:B------:R-:W-:Y:S01]  /*1d20*/  R2UR UR37, R9 ;  /* 0x00000000092572ca */ /* 0x000fe200000e0000 */
[----:B------:R-:W-:Y:S01]  /*1d30*/  UIADD3.64 UR28, UR8, 0x4, URZ ;  /* 0x00000004081c7897 */ /* 0x000fe2000fffe03f */
[----:B------:R-:W-:-:S02]  /*1d40*/  R2UR UR36, R8 ;  /* 0x00000000082472ca */ /* 0x000fc400000e0000 */
[----:B------:R-:W-:Y:S02]  /*1d50*/  LEA.HI.X.SX32 R15, R2, UR7, 0x1, P0 ;  /* 0x00000007020f7c11 */ /* 0x000fe400080f0eff */
[----:B------:R-:W-:Y:S02]  /*1d60*/  IADD3.X R21, R21, UR5, RZ, P1, !PT ;  /* 0x0000000515157c10 */ /* 0x000fe40008ffe4ff */
[----:B------:R-:W-:Y:S02]  /*1d70*/  IADD3.X R17, R17, UR5, RZ, P2, !PT ;  /* 0x0000000511117c10 */ /* 0x000fe400097fe4ff */
[----:B------:R-:W-:Y:S02]  /*1d80*/  IADD3.X R18, R18, UR5, RZ, P3, !PT ;  /* 0x0000000512127c10 */ /* 0x000fe40009ffe4ff */
[----:B------:R-:W-:Y:S02]  /*1d90*/  IADD3.X R19, R19, UR5, RZ, P4, !PT ;  /* 0x0000000513137c10 */ /* 0x000fe4000a7fe4ff */
[----:B------:R-:W-:-:S02]  /*1da0*/  SHF.R.S32.HI R46, RZ, 0x1f, R41 ;  /* 0x0000001fff2e7819 */ /* 0x000fc40000011429 */
[----:B------:R-:W-:Y:S02]  /*1db0*/  LOP3.LUT R9, R22, 0x40, RZ, 0x3c, !PT ;  /* 0x0000004016097812 */ /* 0x000fe400078e3cff */
[C---:B------:R-:W-:Y:S02]  /*1dc0*/  LOP3.LUT R8, R42.reuse, 0x10, RZ, 0x3c, !PT ;  /* 0x000000102a087812 */ /* 0x040fe400078e3cff */
[C---:B------:R-:W-:Y:S02]  /*1dd0*/  LOP3.LUT R7, R42.reuse, 0x20, RZ, 0x3c, !PT ;  /* 0x000000202a077812 */ /* 0x040fe400078e3cff */
[C---:B------:R-:W-:Y:S02]  /*1de0*/  LOP3.LUT R6, R42.reuse, 0x30, RZ, 0x3c, !PT ;  /* 0x000000302a067812 */ /* 0x040fe400078e3cff */
[C---:B------:R-:W-:Y:S02]  /*1df0*/  LOP3.LUT R5, R42.reuse, 0x40, RZ, 0x3c, !PT ;  /* 0x000000402a057812 */ /* 0x040fe400078e3cff */
[----:B------:R-:W-:-:S02]  /*1e00*/  LOP3.LUT R4, R42, 0x50, RZ, 0x3c, !PT ;  /* 0x000000502a047812 */ /* 0x000fc400078e3cff */
[C---:B------:R-:W-:Y:S02]  /*1e10*/  LOP3.LUT R3, R42.reuse, 0x60, RZ, 0x3c, !PT ;  /* 0x000000602a037812 */ /* 0x040fe400078e3cff */
[----:B------:R-:W-:-:S07]  /*1e20*/  LOP3.LUT R2, R42, 0x70, RZ, 0x3c, !PT ;  /* 0x000000702a027812 */ /* 0x000fce00078e3cff */
.L_x_1:
[--C-:B------:R-:W-:Y:S01]  /*1e30*/  SHF.R.U32.HI R45, RZ, 0x6, R0.reuse ;  /* 0x00000006ff2d7819 */ /* 0x100fe20000011600 */
[----:B------:R-:W-:Y:S01]  /*1e40*/  IMAD.U32 R36, RZ, RZ, UR18 ;  /* 0x00000012ff247e24 */ /* 0x000fe2000f8e00ff */
[----:B------:R-:W-:Y:S02]  /*1e50*/  SHF.R.U32.HI R37, RZ, 0x6, R0 ;  /* 0x00000006ff257819 */ /* 0x000fe40000011600 */
[----:B------:R-:W-:Y:S02]  /*1e60*/  SGXT.U32 R45, R45, 0x3 ;  /* 0x000000032d2d781a */ /* 0x000fe40000000000 */
[----:B------:R-:W-:Y:S01]  /*1e70*/  IADD3 R58, P2, R43, R20, RZ ;  /* 0x000000142b3a7210 */ /* 0x000fe20007f5e0ff */
[----:B------:R-:W-:Y:S01]  /*1e80*/  VIADD R34, R37, 0x8 ;  /* 0x0000000825227836 */ /* 0x000fe20000000000 */
[C---:B------:R-:W-:Y:S02]  /*1e90*/  ISETP.GE.AND P0, PT, R45.reuse, UR61, PT ;  /* 0x0000003d2d007c0c */ /* 0x040fe4000bf06270 */
[----:B------:R-:W-:-:S02]  /*1ea0*/  LOP3.LUT R47, R45, 0x10, RZ, 0xfc, !PT ;  /* 0x000000102d2f7812 */ /* 0x000fc400078efcff */
[----:B------:R-:W-:Y:S02]  /*1eb0*/  ISETP.GE.AND P3, PT, R34, UR61, PT ;  /* 0x0000003d22007c0c */ /* 0x000fe4000bf66270 */
[----:B------:R-:W-:Y:S02]  /*1ec0*/  IADD3 R34, P1, R20, UR18, RZ ;  /* 0x0000001214227c10 */ /* 0x000fe4000ff3e0ff */
[----:B------:R-:W-:Y:S02]  /*1ed0*/  PRMT R50, RZ, 0x7610, R50 ;  /* 0x00007610ff327816 */ /* 0x000fe40000000032 */
[-C--:B------:R-:W-:Y:S02]  /*1ee0*/  LEA.HI.X.SX32 R59, R43, R15.reuse, 0x1, P2 ;  /* 0x0000000f2b3b7211 */ /* 0x080fe400010f0eff */
[----:B------:R-:W-:Y:S01]  /*1ef0*/  LEA.HI.X.SX32 R35, R36, R15, 0x1, P1 ;  /* 0x0000000f24237211 */ /* 0x000fe200008f0eff */
[----:B------:R-:W-:Y:S01]  /*1f00*/  VIADD R36, R37, 0x18 ;  /* 0x0000001825247836 */ /* 0x000fe20000000000 */
[----:B------:R-:W-:Y:S01]  /*1f10*/  ISETP.GE.AND P1, PT, R47, UR61, PT ;  /* 0x0000003d2f007c0c */ /* 0x000fe2000bf26270 */
[----:B------:R-:W2:Y:S01]  /*1f20*/  @!P0 LDG.E.U8 R50, desc[UR32][R58.64] ;  /* 0x000000203a328981 */ /* 0x000ea2000c1e1100 */
[----:B------:R-:W-:-:S02]  /*1f30*/  PRMT R54, RZ, 0x7610, R54 ;  /* 0x00007610ff367816 */ /* 0x000fc40000000036 */
[----:B------:R-:W-:Y:S02]  /*1f40*/  IADD3 R52, P0, R44, R20, RZ ;  /* 0x000000142c347210 */ /* 0x000fe40007f1e0ff */
[----:B------:R-:W-:Y:S01]  /*1f50*/  ISETP.GE.AND P2, PT, R36, UR61, PT ;  /* 0x0000003d24007c0c */ /* 0x000fe2000bf46270 */
[----:B------:R-:W-:Y:S01]  /*1f60*/  IMAD.U32 R56, RZ, RZ, UR19 ;  /* 0x00000013ff387e24 */ /* 0x000fe2000f8e00ff */
[----:B------:R-:W-:Y:S01]  /*1f70*/  LEA.HI.X.SX32 R53, R44, R15, 0x1, P0 ;  /* 0x0000000f2c357211 */ /* 0x000fe200000f0eff */
[----:B------:R0:W3:Y:S01]  /*1f80*/  @!P3 LDG.E.U8 R54, desc[UR32][R34.64] ;  /* 0x000000202236b981 */ /* 0x0000e2000c1e1100 */
[----:B------:R-:W-:Y:S02]  /*1f90*/  PRMT R57, RZ, 0x7610, R57 ;  /* 0x00007610ff397816 */ /* 0x000fe40000000039 */
[----:B------:R-:W-:Y:S02]  /*1fa0*/  IADD3 R48, P0, R20, UR19, RZ ;  /* 0x0000001314307c10 */ /* 0x000fe4000ff1e0ff */
[----:B------:R-:W-:-:S02]  /*1fb0*/  PRMT R55, RZ, 0x7610, R55 ;  /* 0x00007610ff377816 */ /* 0x000fc40000000037 */
[----:B------:R-:W-:Y:S01]  /*1fc0*/  LOP3.LUT R36, R45, 0x20, RZ, 0xfc, !PT ;  /* 0x000000202d247812 */ /* 0x000fe200078efcff */
[----:B------:R1:W4:Y:S01]  /*1fd0*/  @!P1 LDG.E.U8 R57, desc[UR32][R52.64] ;  /* 0x0000002034399981 */ /* 0x000322000c1e1100 */
[C---:B0-----:R-:W-:Y:S01]  /*1fe0*/  VIADD R34, R37.reuse, 0x28 ;  /* 0x0000002825227836 */ /* 0x041fe20000000000 */
[----:B------:R-:W-:Y:S02]  /*1ff0*/  LEA.HI.X.SX32 R49, R56, R15, 0x1, P0 ;  /* 0x0000000f38317211 */ /* 0x000fe400000f0eff */
[----:B------:R-:W-:Y:S02]  /*2000*/  IADD3 R58, P0, R40, R20, RZ ;  /* 0x00000014283a7210 */ /* 0x000fe40007f1e0ff */
[----:B------:R-:W-:Y:S01]  /*2010*/  ISETP.GE.AND P1, PT, R34, UR61, PT ;  /* 0x0000003d22007c0c */ /* 0x000fe2000bf26270 */
[----:B------:R-:W-:Y:S01]  /*2020*/  VIADD R34, R37, 0x38 ;  /* 0x0000003825227836 */ /* 0x000fe20000000000 */
[----:B------:R-:W-:Y:S01]  /*2030*/  ISETP.GE.AND P3, PT, R36, UR61, PT ;  /* 0x0000003d24007c0c */ /* 0x000fe2000bf66270 */
[----:B------:R0:W5:Y:S01]  /*2040*/  @!P2 LDG.E.U8 R55, desc[UR32][R48.64] ;  /* 0x000000203037a981 */ /* 0x000162000c1e1100 */
[----:B------:R-:W-:Y:S01]  /*2050*/  IMAD.U32 R36, RZ, RZ, UR20 ;  /* 0x00000014ff247e24 */ /* 0x000fe2000f8e00ff */
[----:B-1----:R-:W-:-:S02]  /*2060*/  IADD3 R52, P2, R20, UR20, RZ ;  /* 0x0000001414347c10 */ /* 0x002fc4000ff5e0ff */
[-C--:B------:R-:W-:Y:S02]  /*2070*/  LEA.HI.X.SX32 R59, R40, R15.reuse, 0x1, P0 ;  /* 0x0000000f283b7211 */ /* 0x080fe400000f0eff */
[----:B------:R-:W-:Y:S02]  /*2080*/  ISETP.GE.AND P0, PT, R34, UR61, PT ;  /* 0x0000003d22007c0c */ /* 0x000fe4000bf06270 */
[----:B------:R-:W-:Y:S02]  /*2090*/  PRMT R34, RZ, 0x7610, R34 ;  /* 0x00007610ff227816 */ /* 0x000fe40000000022 */
[----:B------:R-:W-:Y:S02]  /*20a0*/  LEA.HI.X.SX32 R53, R36, R15, 0x1, P2 ;  /* 0x0000000f24357211 */ /* 0x000fe400010f0eff */
[----:B------:R-:W-:Y:S01]  /*20b0*/  PRMT R35, RZ, 0x7610, R35 ;  /* 0x00007610ff237816 */ /* 0x000fe20000000023 */
[----:B------:R-:W-:Y:S02]  /*20c0*/  VIADD R36, R37, 0x48 ;  /* 0x0000004825247836 */ /* 0x000fe40000000000 */
[----:B------:R1:W5:Y:S01]  /*20d0*/  @!P1 LDG.E.U8 R34, desc[UR32][R52.64] ;  /* 0x0000002034229981 */ /* 0x000362000c1e1100 */
[----:B0-----:R-:W-:Y:S01]  /*20e0*/  IMAD.U32 R48, RZ, RZ, UR21 ;  /* 0x00000015ff307e24 */ /* 0x001fe2000f8e00ff */
[----:B------:R-:W-:-:S02]  /*20f0*/  IADD3 R60, P2, R20, UR21, RZ ;  /* 0x00000015143c7c10 */ /* 0x000fc4000ff5e0ff */
[----:B------:R0:W5:Y:S01]  /*2100*/  @!P3 LDG.E.U8 R35, desc[UR32][R58.64] ;  /* 0x000000203a23b981 */ /* 0x000162000c1e1100 */
[----:B------:R-:W-:Y:S02]  /*2110*/  ISETP.GE.AND P3, PT, R36, UR61, PT ;  /* 0x0000003d24007c0c */ /* 0x000fe4000bf66270 */
[----:B------:R-:W-:Y:S02]  /*2120*/  LOP3.LUT R36, R45, 0x30, RZ, 0xfc, !PT ;  /* 0x000000302d247812 */ /* 0x000fe400078efcff */
[----:B------:R-:W-:Y:S02]  /*2130*/  PRMT R49, RZ, 0x7610, R49 ;  /* 0x00007610ff317816 */ /* 0x000fe40000000031 */
[----:B------:R-:W-:Y:S02]  /*2140*/  LEA.HI.X.SX32 R61, R48, R15, 0x1, P2 ;  /* 0x0000000f303d7211 */ /* 0x000fe400010f0eff */
[----:B------:R-:W-:Y:S01]  /*2150*/  ISETP.GE.AND P2, PT, R36, UR61, PT ;  /* 0x0000003d24007c0c */ /* 0x000fe2000bf46270 */
[----:B------:R-:W-:-:S02]  /*2160*/  IMAD.U32 R48, RZ, RZ, UR17 ;  /* 0x00000011ff307e24 */ /* 0x000fc4000f8e00ff */
[----:B------:R-:W5:Y:S01]  /*2170*/  @!P0 LDG.E.U8 R49, desc[UR32][R60.64] ;  /* 0x000000203c318981 */ /* 0x000f62000c1e1100 */
[----:B-1----:R-:W-:Y:S02]  /*2180*/  IADD3 R52, P0, R39, R20, RZ ;  /* 0x0000001427347210 */ /* 0x002fe40007f1e0ff */
[----:B0-----:R-:W-:Y:S02]  /*2190*/  IADD3 R58, P1, R20, UR17, RZ ;  /* 0x00000011143a7c10 */ /* 0x001fe4000ff3e0ff */
[----:B------:R-:W-:Y:S02]  /*21a0*/  LOP3.LUT R36, R45, 0x40, RZ, 0xfc, !PT ;  /* 0x000000402d247812 */ /* 0x000fe400078efcff */
[----:B------:R-:W-:Y:S02]  /*21b0*/  PRMT R56, RZ, 0x7610, R56 ;  /* 0x00007610ff387816 */ /* 0x000fe40000000038 */
[-C--:B------:R-:W-:Y:S02]  /*21c0*/  LEA.HI.X.SX32 R53, R39, R15.reuse, 0x1, P0 ;  /* 0x0000000f27357211 */ /* 0x080fe400000f0eff */
[----:B------:R-:W-:-:S02]  /*21d0*/  LEA.HI.X.SX32 R59, R48, R15, 0x1, P1 ;  /* 0x0000000f303b7211 */ /* 0x000fc400008f0eff */
[----:B------:R-:W-:Y:S01]  /*21e0*/  ISETP.GE.AND P1, PT, R36, UR61, PT ;  /* 0x0000003d24007c0c */ /* 0x000fe2000bf26270 */
[----:B------:R0:W5:Y:S01]  /*21f0*/  @!P2 LDG.E.U8 R56, desc[UR32][R52.64] ;  /* 0x000000203438a981 */ /* 0x000162000c1e1100 */
[----:B------:R-:W-:Y:S02]  /*2200*/  LOP3.LUT R36, R45, 0x50, RZ, 0xfc, !PT ;  /* 0x000000502d247812 */ /* 0x000fe400078efcff */
[----:B------:R-:W-:Y:S02]  /*2210*/  PRMT R51, RZ, 0x7610, R51 ;  /* 0x00007610ff337816 */ /* 0x000fe40000000033 */
[----:B------:R-:W-:Y:S02]  /*2220*/  ISETP.GE.AND P2, PT, R36, UR61, PT ;  /* 0x0000003d24007c0c */ /* 0x000fe4000bf46270 */
[----:B0-----:R-:W-:Y:S01]  /*2230*/  IADD3 R52, P0, R38, R20, RZ ;  /* 0x0000001426347210 */ /* 0x001fe20007f1e0ff */
[----:B------:R-:W-:-:S03]  /*2240*/  VIADD R36, R37, 0x58 ;  /* 0x0000005825247836 */ /* 0x000fc60000000000 */
[-C--:B------:R-:W-:Y:S02]  /*2250*/  LEA.HI.X.SX32 R53, R38, R15.reuse, 0x1, P0 ;  /* 0x0000000f26357211 */ /* 0x080fe400000f0eff */
[----:B------:R-:W-:Y:S02]  /*2260*/  PRMT R48, RZ, 0x7610, R48 ;  /* 0x00007610ff307816 */ /* 0x000fe40000000030 */
[C---:B------:R-:W-:Y:S01]  /*2270*/  IADD3 R60, P0, R33.reuse, R20, RZ ;  /* 0x00000014213c7210 */ /* 0x040fe20007f1e0ff */
[----:B------:R0:W5:Y:S01]  /*2280*/  @!P1 LDG.E.U8 R51, desc[UR32][R52.64] ;  /* 0x0000002034339981 */ /* 0x000162000c1e1100 */
[----:B------:R-:W-:Y:S01]  /*2290*/  ISETP.GE.AND P1, PT, R36, UR61, PT ;  /* 0x0000003d24007c0c */ /* 0x000fe2000bf26270 */
[----:B------:R-:W-:Y:S01]  /*22a0*/  IMAD.U32 R36, RZ, RZ, UR16 ;  /* 0x00000010ff247e24 */ /* 0x000fe2000f8e00ff */
[----:B------:R-:W-:Y:S01]  /*22b0*/  LEA.HI.X.SX32 R61, R33, R15, 0x1, P0 ;  /* 0x0000000f213d7211 */ /* 0x000fe200000f0eff */
[----:B------:R1:W5:Y:S01]  /*22c0*/  @!P3 LDG.E.U8 R48, desc[UR32][R58.64] ;  /* 0x000000203a30b981 */ /* 0x000362000c1e1100 */
[----:B------:R-:W-:-:S02]  /*22d0*/  PRMT R47, RZ, 0x7610, R47 ;  /* 0x00007610ff2f7816 */ /* 0x000fc4000000002f */
[----:B0-----:R-:W-:-:S04]  /*22e0*/  IADD3 R52, P0, R20, UR16, RZ ;  /* 0x0000001014347c10 */ /* 0x001fc8000ff1e0ff */
[----:B------:R-:W-:Y:S02]  /*22f0*/  LEA.HI.X.SX32 R53, R36, R15, 0x1, P0 ;  /* 0x0000000f24357211 */ /* 0x000fe400000f0eff */
[----:B------:R-:W-:Y:S02]  /*2300*/  LOP3.LUT R36, R45, 0x60, RZ, 0xfc, !PT ;  /* 0x000000602d247812 */ /* 0x000fe400078efcff */
[----:B-1----:R-:W-:Y:S01]  /*2310*/  PRMT R59, RZ, 0x7610, R59 ;  /* 0x00007610ff3b7816 */ /* 0x002fe2000000003b */
[----:B------:R-:W5:Y:S01]  /*2320*/  @!P1 LDG.E.U8 R47, desc[UR32][R52.64] ;  /* 0x00000020342f9981 */ /* 0x000f62000c1e1100 */
[----:B------:R-:W-:Y:S01]  /*2330*/  ISETP.GE.AND P1, PT, R36, UR61, PT ;  /* 0x0000003d24007c0c */ /* 0x000fe2000bf26270 */
[----:B------:R-:W-:-:S03]  /*2340*/  VIADD R36, R37, 0x68 ;  /* 0x0000006825247836 */ /* 0x000fc60000000000 */
[----:B------:R0:W5:Y:S02]  /*2350*/  @!P2 LDG.E.U8 R59, desc[UR32][R60.64] ;  /* 0x000000203c3ba981 */ /* 0x000164000c1e1100 */
[----:B------:R-:W-:Y:S02]  /*2360*/  ISETP.GE.AND P2, PT, R36, UR61, PT ;  /* 0x0000003d24007c0c */ /* 0x000fe4000bf46270 */
[----:B------:R-:W-:Y:S02]  /*2370*/  PRMT R36, RZ, 0x7610, R36 ;  /* 0x00007610ff247816 */ /* 0x000fe40000000024 */
[----:B0-----:R-:W-:Y:S01]  /*2380*/  IADD3 R60, P0, R32, R20, RZ ;  /* 0x00000014203c7210 */ /* 0x001fe20007f1e0ff */
[----:B------:R-:W-:-:S03]  /*2390*/  IMAD.U32 R58, RZ, RZ, UR14 ;  /* 0x0000000eff3a7e24 */ /* 0x000fc6000f8e00ff */
[-C--:B------:R-:W-:Y:S02]  /*23a0*/  LEA.HI.X.SX32 R61, R32, R15.reuse, 0x1, P0 ;  /* 0x0000000f203d7211 */ /* 0x080fe400000f0eff */
[----:B------:R-:W-:Y:S02]  /*23b0*/  IADD3 R52, P0, R20, UR14, RZ ;  /* 0x0000000e14347c10 */ /* 0x000fe4000ff1e0ff */
[----:B------:R-:W-:Y:S01]  /*23c0*/  LOP3.LUT R45, R45, 0x70, RZ, 0xfc, !PT ;  /* 0x000000702d2d7812 */ /* 0x000fe200078efcff */
[----:B------:R0:W5:Y:S01]  /*23d0*/  @!P1 LDG.E.U8 R36, desc[UR32][R60.64] ;  /* 0x000000203c249981 */ /* 0x000162000c1e1100 */
[----:B------:R-:W-:Y:S01]  /*23e0*/  LEA.HI.X.SX32 R53, R58, R15, 0x1, P0 ;  /* 0x0000000f3a357211 */ /* 0x000fe200000f0eff */
[----:B------:R-:W-:Y:S01]  /*23f0*/  VIADD R37, R37, 0x78 ;  /* 0x0000007825257836 */ /* 0x000fe20000000000 */
[----:B------:R-:W-:Y:S02]  /*2400*/  ISETP.GE.AND P1, PT, R45, UR61, PT ;  /* 0x0000003d2d007c0c */ /* 0x000fe4000bf26270 */
[----:B0-----:R-:W-:-:S06]  /*2410*/  PRMT R60, RZ, 0x7610, R60 ;  /* 0x00007610ff3c7816 */ /* 0x001fcc000000003c */
[----:B------:R0:W5:Y:S01]  /*2420*/  @!P2 LDG.E.U8 R60, desc[UR32][R52.64] ;  /* 0x00000020343ca981 */ /* 0x000162000c1e1100 */
[----:B------:R-:W-:Y:S02]  /*2430*/  ISETP.GE.AND P2, PT, R37, UR61, PT ;  /* 0x0000003d25007c0c */ /* 0x000fe4000bf46270 */
[----:B------:R-:W-:Y:S02]  /*2440*/  PRMT R37, RZ, 0x7610, R37 ;  /* 0x00007610ff257816 */ /* 0x000fe40000000025 */
[----:B0-----:R-:W-:-:S04]  /*2450*/  IADD3 R52, P0, R23, R20, RZ ;  /* 0x0000001417347210 */ /* 0x001fc80007f1e0ff */
[----:B------:R-:W-:Y:S01]  /*2460*/  LEA.HI.X.SX32 R53, R23, R15, 0x1, P0 ;  /* 0x0000000f17357211 */ /* 0x000fe200000f0eff */
[----:B------:R-:W-:-:S04]  /*2470*/  IMAD.U32 R58, RZ, RZ, UR15 ;  /* 0x0000000fff3a7e24 */ /* 0x000fc8000f8e00ff */
[----:B------:R0:W5:Y:S01]  /*2480*/  @!P1 LDG.E.U8 R37, desc[UR32][R52.64] ;  /* 0x0000002034259981 */ /* 0x000162000c1e1100 */
[----:B------:R-:W-:Y:S02]  /*2490*/  PRMT R61, RZ, 0x7610, R61 ;  /* 0x00007610ff3d7816 */ /* 0x000fe4000000003d */
[----:B0-----:R-:W-:-:S04]  /*24a0*/  IADD3 R52, P0, R20, UR15, RZ ;  /* 0x0000000f14347c10 */ /* 0x001fc8000ff1e0ff */
[----:B------:R-:W-:-:S05]  /*24b0*/  LEA.HI.X.SX32 R53, R58, R15, 0x1, P0 ;  /* 0x0000000f3a357211 */ /* 0x000fca00000f0eff */
[----:B------:R0:W5:Y:S01]  /*24c0*/  @!P2 LDG.E.U8 R61, desc[UR32][R52.64] ;  /* 0x00000020343da981 */ /* 0x000162000c1e1100 */
[----:B------:R-:W-:Y:S01]  /*24d0*/  BAR.SYNC.DEFER_BLOCKING 0x0 ;  /* 0x0000000000007b1d */ /* 0x000fe20000010000 */
[----:B------:R-:W-:-:S04]  /*24e0*/  LOP3.LUT R45, R0, 0x7f, RZ, 0xc0, !PT ;  /* 0x0000007f002d7812 */ /* 0x000fc800078ec0ff */
[----:B------:R-:W-:Y:S02]  /*24f0*/  ISETP.GE.AND P0, PT, R45, UR61, PT ;  /* 0x0000003d2d007c0c */ /* 0x000fe4000bf06270 */
[----:B0-----:R-:W-:Y:S02]  /*2500*/  IADD3 R52, P1, R41, R13, RZ ;  /* 0x0000000d29347210 */ /* 0x001fe40007f3e0ff */
[----:B------:R-:W-:-:S03]  /*2510*/  PRMT R58, RZ, 0x7610, R58 ;  /* 0x00007610ff3a7816 */ /* 0x000fc6000000003a */
[----:B------:R-:W-:Y:S01]  /*2520*/  IMAD.X R53, R46, 0x1, R18, P1 ;  /* 0x000000012e357824 */ /* 0x000fe200008e0612 */
[----:B------:R-:W-:-:S05]  /*2530*/  PRMT R45, RZ, 0x7610, R45 ;  /* 0x00007610ff2d7816 */ /* 0x000fca000000002d */
[----:B------:R0:W5:Y:S02]  /*2540*/  @!P0 LDG.E.U8 R58, desc[UR32][R52.64] ;  /* 0x00000020343a8981 */ /* 0x000164000c1e1100 */
[----:B0-----:R-:W-:-:S05]  /*2550*/  IADD3 R52, P1, R41, R14, RZ ;  /* 0x0000000e29347210 */ /* 0x001fca0007f3e0ff */
[----:B------:R-:W-:-:S05]  /*2560*/  IMAD.X R53, R46, 0x1, R19, P1 ;  /* 0x000000012e357824 */ /* 0x000fca00008e0613 */
[----:B------:R0:W5:Y:S04]  /*2570*/  @!P0 LDG.E.U8 R45, desc[UR32][R52.64] ;  /* 0x00000020342d8981 */ /* 0x000168000c1e1100 */
[----:B--2---:R-:W-:Y:S04]  /*2580*/  STS.U8 [R42+UR22], R50 ;  /* 0x000000322a007988 */ /* 0x004fe80008000016 */
[----:B---3--:R1:W-:Y:S02]  /*2590*/  STS.U8 [R42+UR22+0x8], R54 ;  /* 0x000008362a007988 */ /* 0x0083e40008000016 */
[----:B-1----:R-:W-:-:S02]  /*25a0*/  IADD3 R54, P1, R41, UR53, RZ ;  /* 0x0000003529367c10 */ /* 0x002fc4000ff3e0ff */
[----:B----4-:R1:W-:Y:S04]  /*25b0*/  STS.U8 [R8+UR22], R57 ;  /* 0x0000003908007988 */ /* 0x0103e80008000016 */
[----:B-----5:R2:W-:Y:S01]  /*25c0*/  STS.U8 [R8+UR22+0x8], R55 ;  /* 0x0000083708007988 */ /* 0x0205e20008000016 */
[----:B-1----:R-:W-:Y:S02]  /*25d0*/  PRMT R57, RZ, 0x7610, R57 ;  /* 0x00007610ff397816 */ /* 0x002fe40000000039 */
[C---:B--2---:R-:W-:Y:S02]  /*25e0*/  IADD3.X R55, R46.reuse, UR41, RZ, P1, !PT ;  /* 0x000000292e377c10 */ /* 0x044fe40008ffe4ff */
[C---:B0-----:R-:W-:Y:S01]  /*25f0*/  IADD3 R52, P1, R41.reuse, UR52, RZ ;  /* 0x0000003429347c10 */ /* 0x041fe2000ff3e0ff */
[----:B------:R0:W-:Y:S03]  /*2600*/  STS.U8 [R7+UR22+0x8], R34 ;  /* 0x0000082207007988 */ /* 0x0001e60008000016 */
[----:B------:R-:W-:Y:S01]  /*2610*/  IADD3.X R53, R46, UR40, RZ, P1, !PT ;  /* 0x000000282e357c10 */ /* 0x000fe20008ffe4ff */
[----:B------:R1:W-:Y:S04]  /*2620*/  STS.U8 [R7+UR22], R35 ;  /* 0x0000002307007988 */ /* 0x0003e80008000016 */
[----:B------:R2:W3:Y:S01]  /*2630*/  @!P0 LDG.E.U8 R57, desc[UR32][R52.64] ;  /* 0x0000002034398981 */ /* 0x0004e2000c1e1100 */
[----:B0-----:R-:W-:-:S02]  /*2640*/  IADD3 R34, P1, R41, R16, RZ ;  /* 0x0000001029227210 */ /* 0x001fc40007f3e0ff */
[----:B------:R-:W-:-:S03]  /*2650*/  PRMT R50, RZ, 0x7610, R50 ;  /* 0x00007610ff327816 */ /* 0x000fc60000000032 */
[----:B-1----:R-:W-:Y:S01]  /*2660*/  IMAD.X R35, R46, 0x1, R21, P1 ;  /* 0x000000012e237824 */ /* 0x002fe200008e0615 */
[----:B--2---:R-:W-:Y:S02]  /*2670*/  PRMT R52, RZ, 0x7610, R52 ;  /* 0x00007610ff347816 */ /* 0x004fe40000000034 */
[----:B------:R0:W2:Y:S04]  /*2680*/  @!P0 LDG.E.U8 R50, desc[UR32][R54.64] ;  /* 0x0000002036328981 */ /* 0x0000a8000c1e1100 */
[----:B------:R1:W4:Y:S01]  /*2690*/  @!P0 LDG.E.U8 R52, desc[UR32][R34.64] ;  /* 0x0000002022348981 */ /* 0x000322000c1e1100 */
[----:B0-----:R-:W-:Y:S02]  /*26a0*/  PRMT R55, RZ, 0x7610, R55 ;  /* 0x00007610ff377816 */ /* 0x001fe40000000037 */
[----:B-1----:R-:W-:-:S05]  /*26b0*/  IADD3 R34, P1, R41, R12, RZ ;  /* 0x0000000c29227210 */ /* 0x002fca0007f3e0ff */
[----:B------:R-:W-:Y:S01]  /*26c0*/  IMAD.X R35, R46, 0x1, R17, P1 ;  /* 0x000000012e237824 */ /* 0x000fe200008e0611 */
[----:B------:R-:W-:-:S04]  /*26d0*/  PRMT R54, RZ, 0x7610, R54 ;  /* 0x00007610ff367816 */ /* 0x000fc80000000036 */
[----:B------:R0:W5:Y:S02]  /*26e0*/  @!P0 LDG.E.U8 R55, desc[UR32][R34.64] ;  /* 0x0000002022378981 */ /* 0x000164000c1e1100 */
[----:B0-----:R-:W-:-:S04]  /*26f0*/  IADD3 R34, P1, R41, UR51, RZ ;  /* 0x0000003329227c10 */ /* 0x001fc8000ff3e0ff */
[----:B------:R-:W-:Y:S01]  /*2700*/  IADD3.X R35, R46, UR39, RZ, P1, !PT ;  /* 0x000000272e237c10 */ /* 0x000fe20008ffe4ff */
[----:B------:R-:W-:Y:S04]  /*2710*/  STS.U8 [R6+UR22], R56 ;  /* 0x0000003806007988 */ /* 0x000fe80008000016 */
[----:B------:R0:W2:Y:S01]  /*2720*/  @!P0 LDG.E.U8 R54, desc[UR32][R34.64] ;  /* 0x0000002022368981 */ /* 0x0000a2000c1e1100 */
[----:B------:R-:W-:-:S03]  /*2730*/  PRMT R53, RZ, 0x7610, R53 ;  /* 0x00007610ff357816 */ /* 0x000fc60000000035 */
[----:B------:R-:W-:Y:S01]  /*2740*/  STS.U8 [R6+UR22+0x8], R49 ;  /* 0x0000083106007988 */ /* 0x000fe20008000016 */
[----:B0-----:R-:W-:-:S03]  /*2750*/  IADD3 R34, P1, R41, UR50, RZ ;  /* 0x0000003229227c10 */ /* 0x001fc6000ff3e0ff */
[----:B------:R0:W-:Y:S01]  /*2760*/  STS.U8 [R5+UR22+0x8], R48 ;  /* 0x0000083005007988 */ /* 0x0001e20008000016 */
[----:B------:R-:W-:-:S03]  /*2770*/  IADD3.X R35, R46, UR38, RZ, P1, !PT ;  /* 0x000000262e237c10 */ /* 0x000fc60008ffe4ff */
[----:B------:R1:W-:Y:S04]  /*2780*/  STS.U8 [R5+UR22], R51 ;  /* 0x0000003305007988 */ /* 0x0003e80008000016 */
[----:B------:R1:W4:Y:S01]  /*2790*/  @!P0 LDG.E.U8 R53, desc[UR32][R34.64] ;  /* 0x0000002022358981 */ /* 0x000322000c1e1100 */
[----:B0-----:R-:W-:-:S04]  /*27a0*/  IADD3 R48, P1, R41, UR49, RZ ;  /* 0x0000003129307c10 */ /* 0x001fc8000ff3e0ff */
[C---:B------:R-:W-:Y:S02]  /*27b0*/  IADD3.X R49, R46.reuse, UR37, RZ, P1, !PT ;  /* 0x000000252e317c10 */ /* 0x040fe40008ffe4ff */
[----:B-1----:R-:W-:Y:S02]  /*27c0*/  IADD3 R34, P1, R41, UR48, RZ ;  /* 0x0000003029227c10 */ /* 0x002fe4000ff3e0ff */
[----:B------:R-:W-:Y:S02]  /*27d0*/  PRMT R51, RZ, 0x7610, R51 ;  /* 0x00007610ff337816 */ /* 0x000fe40000000033 */
[----:B------:R-:W-:Y:S02]  /*27e0*/  IADD3.X R35, R46, UR36, RZ, P1, !PT ;  /* 0x000000242e237c10 */ /* 0x000fe40008ffe4ff */
[----:B------:R-:W-:-:S03]  /*27f0*/  PRMT R56, RZ, 0x7610, R56 ;  /* 0x00007610ff387816 */ /* 0x000fc60000000038 */
[----:B------:R0:W2:Y:S04]  /*2800*/  @!P0 LDG.E.U8 R51, desc[UR32][R34.64] ;  /* 0x0000002022338981 */ /* 0x0000a8000c1e1100 */
[----:B------:R1:W2:Y:S01]  /*2810*/  @!P0 LDG.E.U8 R56, desc[UR32][R48.64] ;  /* 0x0000002030388981 */ /* 0x0002a2000c1e1100 */
[----:B0-----:R-:W-:Y:S02]  /*2820*/  IADD3 R34, P1, R41, UR58, RZ ;  /* 0x0000003a29227c10 */ /* 0x001fe4000ff3e0ff */
[----:B-1----:R-:W-:Y:S02]  /*2830*/  PRMT R49, RZ, 0x7610, R49 ;  /* 0x00007610ff317816 */ /* 0x002fe40000000031 */
[----:B------:R-:W-:-:S05]  /*2840*/  IADD3.X R35, R46, UR46, RZ, P1, !PT ;  /* 0x0000002e2e237c10 */ /* 0x000fca0008ffe4ff */
[----:B------:R0:W2:Y:S01]  /*2850*/  @!P0 LDG.E.U8 R49, desc[UR32][R34.64] ;  /* 0x0000002022318981 */ /* 0x0000a2000c1e1100 */
[----:B------:R-:W-:Y:S02]  /*2860*/  PRMT R48, RZ, 0x7610, R48 ;  /* 0x00007610ff307816 */ /* 0x000fe40000000030 */
[----:B0-----:R-:W-:-:S04]  /*2870*/  IADD3 R34, P1, R41, UR57, RZ ;  /* 0x0000003929227c10 */ /* 0x001fc8000ff3e0ff */
[----:B------:R-:W-:Y:S01]  /*2880*/  IADD3.X R35, R46, UR45, RZ, P1, !PT ;  /* 0x0000002d2e237c10 */ /* 0x000fe20008ffe4ff */
[----:B------:R0:W-:Y:S04]  /*2890*/  STS.U8 [R4+UR22], R59 ;  /* 0x0000003b04007988 */ /* 0x0001e80008000016 */
[----:B------:R1:W2:Y:S04]  /*28a0*/  @!P0 LDG.E.U8 R48, desc[UR32][R34.64] ;  /* 0x0000002022308981 */ /* 0x0002a8000c1e1100 */
[----:B------:R-:W-:Y:S01]  /*28b0*/  STS.U8 [R4+UR22+0x8], R47 ;  /* 0x0000082f04007988 */ /* 0x000fe20008000016 */
[----:B-1----:R-:W-:-:S03]  /*28c0*/  IADD3 R34, P1, R41, UR56, RZ ;  /* 0x0000003829227c10 */ /* 0x002fc6000ff3e0ff */
[----:B------:R1:W-:Y:S01]  /*28d0*/  STS.U8 [R3+UR22], R36 ;  /* 0x0000002403007988 */ /* 0x0003e20008000016 */
[----:B------:R-:W-:-:S03]  /*28e0*/  IADD3.X R35, R46, UR44, RZ, P1, !PT ;  /* 0x0000002c2e237c10 */ /* 0x000fc60008ffe4ff */
[----:B------:R-:W-:Y:S01]  /*28f0*/  STS.U8 [R3+UR22+0x8], R60 ;  /* 0x0000083c03007988 */ /* 0x000fe20008000016 */
[----:B0-----:R-:W-:Y:S02]  /*2900*/  PRMT R59, RZ, 0x7610, R59 ;  /* 0x00007610ff3b7816 */ /* 0x001fe4000000003b */
[----:B-1----:R-:W-:Y:S01]  /*2910*/  IADD3 R36, P1, R41, UR55, RZ ;  /* 0x0000003729247c10 */ /* 0x002fe2000ff3e0ff */
[----:B------:R0:W-:Y:S01]  /*2920*/  STS.U8 [R2+UR22], R37 ;  /* 0x0000002502007988 */ /* 0x0001e20008000016 */
[----:B------:R-:W-:-:S03]  /*2930*/  PRMT R47, RZ, 0x7610, R47 ;  /* 0x00007610ff2f7816 */ /* 0x000fc6000000002f */
[----:B------:R1:W-:Y:S04]  /*2940*/  STS.U8 [R2+UR22+0x8], R61 ;  /* 0x0000083d02007988 */ /* 0x0003e80008000016 */
[----:B------:R1:W2:Y:S01]  /*2950*/  @!P0 LDG.E.U8 R47, desc[UR32][R34.64] ;  /* 0x00000020222f8981 */ /* 0x0002a2000c1e1100 */
[----:B0-----:R-:W-:Y:S02]  /*2960*/  IADD3.X R37, R46, UR43, RZ, P1, !PT ;  /* 0x0000002b2e257c10 */ /* 0x001fe40008ffe4ff */
[----:B------:R-:W-:-:S03]  /*2970*/  IADD3 R60, P1, R41, UR54, RZ ;  /* 0x00000036293c7c10 */ /* 0x000fc6000ff3e0ff */
[----:B------:R0:W2:Y:S01]  /*2980*/  @!P0 LDG.E.U8 R59, desc[UR32][R36.64] ;  /* 0x00000020243b8981 */ /* 0x0000a2000c1e1100 */
[C---:B-1----:R-:W-:Y:S02]  /*2990*/  IADD3.X R61, R46.reuse, UR42, RZ, P1, !PT ;  /* 0x0000002a2e3d7c10 */ /* 0x042fe40008ffe4ff */
[----:B------:R-:W-:Y:S02]  /*29a0*/  IADD3 R34, P1, R41, UR59, RZ ;  /* 0x0000003b29227c10 */ /* 0x000fe4000ff3e0ff */
[----:B0-----:R-:W-:Y:S02]  /*29b0*/  PRMT R36, RZ, 0x7610, R36 ;  /* 0x00007610ff247816 */ /* 0x001fe40000000024 */
[----:B------:R-:W-:-:S04]  /*29c0*/  IADD3.X R35, R46, UR47, RZ, P1, !PT ;  /* 0x0000002f2e237c10 */ /* 0x000fc80008ffe4ff */
[----:B------:R0:W2:Y:S02]  /*29d0*/  @!P0 LDG.E.U8 R36, desc[UR32][R60.64] ;  /* 0x000000203c248981 */ /* 0x0000a4000c1e1100 */
[----:B0-----:R-:W-:-:S06]  /*29e0*/  PRMT R60, RZ, 0x7610, R60 ;  /* 0x00007610ff3c7816 */ /* 0x001fcc000000003c */
[----:B------:R-:W2:Y:S04]  /*29f0*/  @!P0 LDG.E.U8 R60, desc[UR32][R34.64] ;  /* 0x00000020223c8981 */ /* 0x000ea8000c1e1100 */
[----:B------:R0:W-:Y:S01]  /*2a00*/  STS.U8 [R22+UR22+0x2000], R45 ;  /* 0x0020002d16007988 */ /* 0x0001e20008000016 */
[----:B------:R-:W-:-:S04]  /*2a10*/  USHF.L.U32 UR4, UR60, 0x5, URZ ;  /* 0x000000053c047899 */ /* 0x000fc8000800063f */
[----:B------:R-:W-:-:S04]  /*2a20*/  ULOP3.LUT UR4, UR4, 0x180, URZ, 0xc0, !UPT ;  /* 0x0000018004047892 */ /* 0x000fc8000f8ec03f */
[----:B------:R-:W-:-:S04]  /*2a30*/  ULEA.HI UR4, UR35, UR4, URZ, 0x1c ;  /* 0x0000000423047291 */ /* 0x000fc8000f8fe03f */
[----:B------:R-:W-:Y:S01]  /*2a40*/  ULOP3.LUT UR6, UR4, 0x3fff, URZ, 0xc0, !UPT ;  /* 0x00003fff04067892 */ /* 0x000fe2000f8ec03f */
[----:B------:R-:W-:Y:S02]  /*2a50*/  UMOV UR5, 0x40000040 ;  /* 0x4000004000057882 */ /* 0x000fe40000000000 */
[----:B------:R-:W-:Y:S01]  /*2a60*/  UMOV UR4, UR13 ;  /* 0x0000000d00047c82 */ /* 0x000fe20008000000 */
[----:B------:R-:W-:Y:S01]  /*2a70*/  UMOV UR7, 0x40000040 ;  /* 0x4000004000077882 */ /* 0x000fe20000000000 */
[----:B---3--:R0:W-:Y:S04]  /*2a80*/  STS.U8 [R22+UR22+0x3000], R57 ;  /* 0x0030003916007988 */ /* 0x0081e80008000016 */
[----:B-----5:R0:W-:Y:S04]  /*2a90*/  STS.U8 [R22+UR22+0x2c00], R55 ;  /* 0x002c003716007988 */ /* 0x0201e80008000016 */
[----:B----4-:R0:W-:Y:S04]  /*2aa0*/  STS.U8 [R22+UR22+0x2800], R53 ;  /* 0x0028003516007988 */ /* 0x0101e80008000016 */
[----:B--2---:R0:W-:Y:S04]  /*2ab0*/  STS.U8 [R22+UR22+0x2400], R51 ;  /* 0x0024003316007988 */ /* 0x0041e80008000016 */
[----:B------:R0:W-:Y:S04]  /*2ac0*/  STS.U8 [R22+UR22+0x3c00], R49 ;  /* 0x003c003116007988 */ /* 0x0001e80008000016 */
        /* <DEDUP_REMOVED lines=9> */
[----:B------:R0:W-:Y:S01]  /*2b60*/  STS.U8 [R9+UR22+0x3e00], R60 ;  /* 0x003e003c09007988 */ /* 0x0001e20008000016 */
[----:B------:R1:W-:Y:S06]  /*2b70*/  MEMBAR.ALL.CTA ;  /* 0x0000000000007992 */ /* 0x0003ec0000008000 */
[----:B-1----:R-:W1:Y:S02]  /*2b80*/  FENCE.VIEW.ASYNC.S ;  /* 0x00000000000073c6 */ /* 0x002e640000000000 */
[----:B-1----:R-:W-:Y:S06]  /*2b90*/  BAR.SYNC.DEFER_BLOCKING 0x0 ;  /* 0x0000000000007b1d */ /* 0x002fec0000010000 */
[----:B------:R-:W-:-:S06]  /*2ba0*/  WARPGROUP.ARRIVE ;  /* 0x00000000000079c5 */ /* 0x000fcc0000000000 */
[----:B------:R-:W-:Y:S01]  /*2bb0*/  QGMMA.64x16x32.F32.E4M3.E4M3 R24, gdesc[UR4], R24 ;  /* 0x00200000041879f3 */ /* 0x000fe20008700818 */
[----:B------:R-:W-:Y:S01]  /*2bc0*/  UIADD3 UR10, UP0, UR6, 0x2, URZ ;  /* 0x00000002060a7890 */ /* 0x000fe2000ff1e03f */
[----:B------:R-:W-:-:S03]  /*2bd0*/  UMOV UR4, URZ ;  /* 0x0000003f00047c82 */ /* 0x000fc60008000000 */
[----:B------:R-:W-:-:S04]  /*2be0*/  UIADD3.X UR11, UR4, 0x40000040, URZ, UP0, !UPT ;  /* 0x40000040040b7890 */ /* 0x000fc800087fe43f */
[----:B------:R-:W-:-:S05]  /*2bf0*/  UIADD3.64 UR26, UR10, 0x2, URZ ;  /* 0x000000020a1a7897 */ /* 0x000fca000fffe03f */
[----:B------:R-:W-:Y:S01]  /*2c00*/  QGMMA.64x16x32.F32.E4M3.E4M3 R24, gdesc[UR8], R24 ;  /* 0x00200000081879f3 */ /* 0x000fe20008700818 */
[----:B------:R-:W-:-:S03]  /*2c10*/  UIADD3.64 UR30, UR10, 0x4, URZ ;  /* 0x000000040a1e7897 */ /* 0x000fc6000fffe03f */
[----:B------:R-:W-:Y:S01]  /*2c20*/  QGMMA.64x16x32.F32.E4M3.E4M3 R24, gdesc[UR24], R24 ;  /* 0x00200000181879f3 */ /* 0x000fe20008700818 */
[----:B------:R-:W-:Y:S02]  /*2c30*/  UIADD3 UR23, UR23, -0x1, URZ ;  /* 0xffffffff17177890 */ /* 0x000fe4000fffe03f */
[----:B------:R-:W-:-:S04]  /*2c40*/  USHF.R.S32.HI UR4, URZ, 0x1f, UR12 ;  /* 0x0000001f3f047899 */ /* 0x000fc8000801140c */
[----:B------:R-:W-:Y:S01]  /*2c50*/  ISETP.NE.U32.AND P0, PT, RZ, UR23, PT ;  /* 0x00000017ff007c0c */ /* 0x000fe2000bf05070 */
[----:B------:R-:W-:Y:S01]  /*2c60*/  UIADD3 UR59, UP3, UR12, UR59, URZ ;  /* 0x0000003b0c3b7290 */ /* 0x000fe2000ff7e03f */
[----:B------:R-:W-:Y:S01]  /*2c70*/  QGMMA.64x16x32.F32.E4M3.E4M3 R24, gdesc[UR28], R24, gsb0 ;  /* 0x002000001c1879f3 */ /* 0x000fe20008000818 */
[----:B------:R-:W-:Y:S02]  /*2c80*/  UIADD3 UR58, UP2, UR12, UR58, URZ ;  /* 0x0000003a0c3a7290 */ /* 0x000fe4000ff5e03f */
[----:B------:R-:W-:Y:S02]  /*2c90*/  UIADD3 UR57, UP6, UR12, UR57, URZ ;  /* 0x000000390c397290 */ /* 0x000fe4000ffde03f */
[----:B------:R-:W-:Y:S02]  /*2ca0*/  UIADD3 UR56, UP5, UR12, UR56, URZ ;  /* 0x000000380c387290 */ /* 0x000fe4000ffbe03f */
[----:B------:R-:W-:Y:S02]  /*2cb0*/  UIADD3 UR55, UP1, UR12, UR55, URZ ;  /* 0x000000370c377290 */ /* 0x000fe4000ff3e03f */
[----:B------:R-:W-:Y:S01]  /*2cc0*/  IADD3 R16, P1, R16, UR12, RZ ;  /* 0x0000000c10107c10 */ /* 0x000fe2000ff3e0ff */
[----:B------:R-:W-:Y:S01]  /*2cd0*/  UIADD3.X UR47, UR4, UR47, URZ, UP3, !UPT ;  /* 0x0000002f042f7290 */ /* 0x000fe20009ffe43f */
[----:B------:R-:W-:Y:S01]  /*2ce0*/  IADD3 R12, P2, R12, UR12, RZ ;  /* 0x0000000c0c0c7c10 */ /* 0x000fe2000ff5e0ff */
[----:B------:R-:W-:Y:S01]  /*2cf0*/  UIADD3.X UR46, UR4, UR46, URZ, UP2, !UPT ;  /* 0x0000002e042e7290 */ /* 0x000fe200097fe43f */
[----:B------:R-:W-:Y:S01]  /*2d00*/  IADD3 R13, P3, R13, UR12, RZ ;  /* 0x0000000c0d0d7c10 */ /* 0x000fe2000ff7e0ff */
[----:B------:R-:W-:Y:S01]  /*2d10*/  UIADD3.X UR45, UR4, UR45, URZ, UP6, !UPT ;  /* 0x0000002d042d7290 */ /* 0x000fe2000b7fe43f */
[----:B------:R-:W-:Y:S01]  /*2d20*/  IADD3 R14, P4, R14, UR12, RZ ;  /* 0x0000000c0e0e7c10 */ /* 0x000fe2000ff9e0ff */
[----:B------:R-:W-:-:S02]  /*2d30*/  UIADD3.X UR44, UR4, UR44, URZ, UP5, !UPT ;  /* 0x0000002c042c7290 */ /* 0x000fc4000affe43f */
[----:B------:R-:W-:Y:S02]  /*2d40*/  UIADD3.X UR43, UR4, UR43, URZ, UP1, !UPT ;  /* 0x0000002b042b7290 */ /* 0x000fe40008ffe43f */
[----:B------:R-:W-:Y:S02]  /*2d50*/  UIADD3 UR54, UP0, UR12, UR54, URZ ;  /* 0x000000360c367290 */ /* 0x000fe4000ff1e03f */
[----:B------:R-:W-:Y:S02]  /*2d60*/  UIADD3 UR53, UP4, UR12, UR53, URZ ;  /* 0x000000350c357290 */ /* 0x000fe4000ff9e03f */
[----:B------:R-:W-:Y:S02]  /*2d70*/  UIADD3 UR52, UP3, UR12, UR52, URZ ;  /* 0x000000340c347290 */ /* 0x000fe4000ff7e03f */
[----:B------:R-:W-:Y:S02]  /*2d80*/  UIADD3 UR51, UP2, UR12, UR51, URZ ;  /* 0x000000330c337290 */ /* 0x000fe4000ff5e03f */
[----:B------:R-:W-:-:S02]  /*2d90*/  UIADD3 UR50, UP6, UR12, UR50, URZ ;  /* 0x000000320c327290 */ /* 0x000fc4000ffde03f */
[----:B------:R-:W-:Y:S02]  /*2da0*/  UIADD3 UR49, UP5, UR12, UR49, URZ ;  /* 0x000000310c317290 */ /* 0x000fe4000ffbe03f */
[----:B------:R-:W-:Y:S01]  /*2db0*/  UIADD3 UR48, UP1, UR12, UR48, URZ ;  /* 0x000000300c307290 */ /* 0x000fe2000ff3e03f */
[----:B------:R-:W-:Y:S01]  /*2dc0*/  IMAD.U32 R34, RZ, RZ, UR34 ;  /* 0x00000022ff227e24 */ /* 0x000fe2000f8e00ff */
[----:B------:R-:W-:Y:S01]  /*2dd0*/  IADD3 R20, P5, R20, UR34, RZ ;  /* 0x0000002214147c10 */ /* 0x000fe2000ffbe0ff */
[----:B------:R-:W-:Y:S02]  /*2de0*/  UIADD3.X UR42, UR4, UR42, URZ, UP0, !UPT ;  /* 0x0000002a042a7290 */ /* 0x000fe400087fe43f */
[----:B------:R-:W-:Y:S01]  /*2df0*/  IADD3.X R21, R21, UR4, RZ, P1, !PT ;  /* 0x0000000415157c10 */ /* 0x000fe20008ffe4ff */
[----:B------:R-:W-:Y:S02]  /*2e00*/  UIADD3.X UR41, UR4, UR41, URZ, UP4, !UPT ;  /* 0x0000002904297290 */ /* 0x000fe4000a7fe43f */
[----:B------:R-:W-:Y:S01]  /*2e10*/  IADD3.X R17, R17, UR4, RZ, P2, !PT ;  /* 0x0000000411117c10 */ /* 0x000fe200097fe4ff */
[----:B------:R-:W-:-:S02]  /*2e20*/  UIADD3.X UR40, UR4, UR40, URZ, UP3, !UPT ;  /* 0x0000002804287290 */ /* 0x000fc40009ffe43f */
[----:B------:R-:W-:Y:S01]  /*2e30*/  IADD3.X R18, R18, UR4, RZ, P3, !PT ;  /* 0x0000000412127c10 */ /* 0x000fe20009ffe4ff */
[----:B------:R-:W-:Y:S02]  /*2e40*/  UIADD3.X UR39, UR4, UR39, URZ, UP2, !UPT ;  /* 0x0000002704277290 */ /* 0x000fe400097fe43f */
[----:B------:R-:W-:Y:S01]  /*2e50*/  IADD3.X R19, R19, UR4, RZ, P4, !PT ;  /* 0x0000000413137c10 */ /* 0x000fe2000a7fe4ff */
[----:B------:R-:W-:Y:S02]  /*2e60*/  UIADD3.X UR38, UR4, UR38, URZ, UP6, !UPT ;  /* 0x0000002604267290 */ /* 0x000fe4000b7fe43f */
[----:B------:R-:W-:Y:S02]  /*2e70*/  UIADD3.X UR37, UR4, UR37, URZ, UP5, !UPT ;  /* 0x0000002504257290 */ /* 0x000fe4000affe43f */
[----:B------:R-:W-:Y:S02]  /*2e80*/  UIADD3.X UR36, UR4, UR36, URZ, UP1, !UPT ;  /* 0x0000002404247290 */ /* 0x000fe40008ffe43f */
[----:B------:R-:W-:Y:S01]  /*2e90*/  UIADD3 UR61, UR61, -0x80, URZ ;  /* 0xffffff803d3d7890 */ /* 0x000fe2000fffe03f */
[----:B------:R-:W-:Y:S01]  /*2ea0*/  LEA.HI.X.SX32 R15, R34, R15, 0x1, P5 ;  /* 0x0000000f220f7211 */ /* 0x000fe200028f0eff */
[----:B------:R-:W-:-:S02]  /*2eb0*/  WARPGROUP.DEPBAR.LE gsb0, 0x0 ;  /* 0x00008000000079c5 */ /* 0x000fc40000010000 */
[----:B0-----:R-:W-:Y:S08]  /*2ec0*/  @P0 BRA `(.L_x_1) ;  /* 0xffffffec00d80947 */ /* 0x001ff0000383ffff */
.L_x_0:
[----:B------:R-:W-:Y:S01]  /*2ed0*/  SHF.R.S32.HI R4, RZ, 0x5, R0 ;  /* 0x00000005ff047819 */ /* 0x000fe20000011400 */
[C---:B------:R-:W-:Y:S01]  /*2ee0*/  IMAD.SHL.U32 R5, R0.reuse, 0x80, RZ ;  /* 0x0000008000057824 */ /* 0x040fe200078e00ff */
[C---:B------:R-:W-:Y:S01]  /*2ef0*/  LOP3.LUT R7, R0.reuse, 0x7f, RZ, 0xc0, !PT ;  /* 0x0000007f00077812 */ /* 0x040fe200078ec0ff */
[----:B------:R-:W-:Y:S01]  /*2f00*/  IMAD.SHL.U32 R2, R0, 0x20, RZ ;  /* 0x0000002000027824 */ /* 0x000fe200078e00ff */
[----:B------:R-:W-:Y:S01]  /*2f10*/  SGXT R4, R4, 0x1 ;  /* 0x000000010404781a */ /* 0x000fe20000000200 */
[----:B------:R-:W-:Y:S01]  /*2f20*/  IMAD.SHL.U32 R3, R0, 0x2, RZ ;  /* 0x0000000200037824 */ /* 0x000fe200078e00ff */
[----:B------:R-:W-:Y:S01]  /*2f30*/  LOP3.LUT R6, R5, 0xc00, RZ, 0xc0, !PT ;  /* 0x00000c0005067812 */ /* 0x000fe200078ec0ff */
[----:B------:R-:W-:Y:S01]  /*2f40*/  BAR.SYNC.DEFER_BLOCKING 0x0 ;  /* 0x0000000000007b1d */ /* 0x000fe20000010000 */
[----:B------:R-:W-:Y:S02]  /*2f50*/  LOP3.LUT R2, R2, 0x60, RZ, 0xc0, !PT ;  /* 0x0000006002027812 */ /* 0x000fe400078ec0ff */
[----:B------:R-:W-:Y:S01]  /*2f60*/  LOP3.LUT R5, R4, 0x840, RZ, 0xc0, !PT ;  /* 0x0000084004057812 */ /* 0x000fe200078ec0ff */
[----:B------:R-:W-:Y:S01]  /*2f70*/  IMAD R6, R7, 0x4, R6 ;  /* 0x0000000407067824 */ /* 0x000fe200078e0206 */
[----:B------:R-:W-:Y:S01]  /*2f80*/  LOP3.LUT R8, R0, 0x180, RZ, 0xc0, !PT ;  /* 0x0000018000087812 */ /* 0x000fe200078ec0ff */
[----:B------:R-:W-:Y:S01]  /*2f90*/  ULDC UR4, c[0x0][0x244] ;  /* 0x0000910000047ab9 */ /* 0x000fe20000000800 */
[----:B------:R-:W-:Y:S01]  /*2fa0*/  LOP3.LUT R2, R2, 0x280, R3, 0xf8, !PT ;  /* 0x0000028002027812 */ /* 0x000fe200078ef803 */
[----:B------:R-:W-:Y:S01]  /*2fb0*/  ULDC.64 UR6, c[0x0][0x228] ;  /* 0x00008a0000067ab9 */ /* 0x000fe20000000a00 */
[----:B------:R-:W-:-:S02]  /*2fc0*/  LOP3.LUT R5, R5, 0x1c, R0, 0xf8, !PT ;  /* 0x0000001c05057812 */ /* 0x000fc400078ef800 */
[----:B------:R-:W-:Y:S02]  /*2fd0*/  SHF.R.U32.HI R3, RZ, 0x2, R8 ;  /* 0x00000002ff037819 */ /* 0x000fe40000011608 */
[----:B------:R-:W-:Y:S02]  /*2fe0*/  LOP3.LUT R2, R5, R2, RZ, 0x3c, !PT ;  /* 0x0000000205027212 */ /* 0x000fe400078e3cff */
[----:B------:R-:W-:Y:S02]  /*2ff0*/  SHF.R.U32.HI R13, RZ, 0x6, R0 ;  /* 0x00000006ff0d7819 */ /* 0x000fe40000011600 */
[----:B------:R-:W-:Y:S02]  /*3000*/  F2FP.SATFINITE.E4M3.F32.PACK_AB_MERGE_C R24, R25, R24, RZ ;  /* 0x000000181918723e */ /* 0x000fe400048070ff */
[----:B------:R-:W-:Y:S02]  /*3010*/  F2FP.SATFINITE.E4M3.F32.PACK_AB_MERGE_C R29, R29, R28, RZ ;  /* 0x0000001c1d1d723e */ /* 0x000fe400048070ff */
[----:B------:R-:W-:-:S02]  /*3020*/  F2FP.SATFINITE.E4M3.F32.PACK_AB_MERGE_C R26, R27, R26, RZ ;  /* 0x0000001a1b1a723e */ /* 0x000fc400048070ff */
[----:B------:R-:W-:Y:S02]  /*3030*/  F2FP.SATFINITE.E4M3.F32.PACK_AB_MERGE_C R31, R31, R30, RZ ;  /* 0x0000001e1f1f723e */ /* 0x000fe400048070ff */
[----:B------:R-:W-:Y:S02]  /*3040*/  LOP3.LUT R8, R6, R3, RZ, 0x3c, !PT ;  /* 0x0000000306087212 */ /* 0x000fe400078e3cff */
[----:B------:R-:W-:Y:S02]  /*3050*/  LOP3.LUT R6, R2, 0x2, R13, 0xf8, !PT ;  /* 0x0000000202067812 */ /* 0x000fe400078ef80d */
[----:B------:R-:W-:Y:S02]  /*3060*/  LOP3.LUT R2, R24, 0xffff, RZ, 0xc0, !PT ;  /* 0x0000ffff18027812 */ /* 0x000fe400078ec0ff */
[----:B------:R-:W-:Y:S02]  /*3070*/  LOP3.LUT R5, R29, 0xffff, RZ, 0xc0, !PT ;  /* 0x0000ffff1d057812 */ /* 0x000fe400078ec0ff */
[----:B------:R-:W-:-:S02]  /*3080*/  LOP3.LUT R3, R26, 0xffff, RZ, 0xc0, !PT ;  /* 0x0000ffff1a037812 */ /* 0x000fc400078ec0ff */
[----:B------:R-:W-:Y:S02]  /*3090*/  LOP3.LUT R4, R31, 0xffff, RZ, 0xc0, !PT ;  /* 0x0000ffff1f047812 */ /* 0x000fe400078ec0ff */
[----:B------:R-:W-:Y:S02]  /*30a0*/  SHF.R.U32.HI R2, RZ, 0x8, R2 ;  /* 0x00000008ff027819 */ /* 0x000fe40000011602 */
[----:B------:R-:W-:Y:S02]  /*30b0*/  SHF.R.U32.HI R5, RZ, 0x8, R5 ;  /* 0x00000008ff057819 */ /* 0x000fe40000011605 */
[----:B------:R-:W-:Y:S02]  /*30c0*/  SHF.R.U32.HI R3, RZ, 0x8, R3 ;  /* 0x00000008ff037819 */ /* 0x000fe40000011603 */
[----:B------:R-:W-:Y:S02]  /*30d0*/  SHF.R.U32.HI R4, RZ, 0x8, R4 ;  /* 0x00000008ff047819 */ /* 0x000fe40000011604 */
[----:B------:R-:W-:-:S02]  /*30e0*/  PRMT R7, R29, 0x7604, R24 ;  /* 0x000076041d077816 */ /* 0x000fc40000000018 */
[----:B------:R-:W-:Y:S01]  /*30f0*/  PRMT R9, R5, 0x7604, R2 ;  /* 0x0000760405097816 */ /* 0x000fe20000000002 */
[----:B------:R-:W-:Y:S01]  /*3100*/  IMAD R2, R11, UR4, RZ ;  /* 0x000000040b027c24 */ /* 0x000fe2000f8e02ff */
[----:B------:R-:W-:Y:S01]  /*3110*/  PRMT R26, R31, 0x7604, R26 ;  /* 0x000076041f1a7816 */ /* 0x000fe2000000001a */
[----:B------:R0:W-:Y:S01]  /*3120*/  STS.U16 [R6+UR22], R7 ;  /* 0x0000000706007988 */ /* 0x0001e20008000416 */
[----:B------:R-:W-:Y:S01]  /*3130*/  LOP3.LUT R5, R6, 0x20, RZ, 0x3c, !PT ;  /* 0x0000002006057812 */ /* 0x000fe200078e3cff */
[----:B------:R-:W-:Y:S01]  /*3140*/  ULDC.64 UR4, c[0x0][0x220] ;  /* 0x0000880000047ab9 */ /* 0x000fe20000000a00 */
[----:B------:R-:W-:Y:S01]  /*3150*/  PRMT R4, R4, 0x7604, R3 ;  /* 0x0000760404047816 */ /* 0x000fe20000000003 */
[----:B------:R1:W-:Y:S01]  /*3160*/  STS.U16 [R6+UR22+0x100], R9 ;  /* 0x0001000906007988 */ /* 0x0003e20008000416 */
[----:B------:R-:W-:Y:S02]  /*3170*/  SHF.R.U32.HI R0, RZ, 0x6, R0 ;  /* 0x00000006ff007819 */ /* 0x000fe40000011600 */
[----:B------:R-:W-:Y:S01]  /*3180*/  ISETP.GE.AND P0, PT, R11, UR6, PT ;  /* 0x000000060b007c0c */ /* 0x000fe2000bf06270 */
[----:B------:R-:W-:Y:S01]  /*3190*/  STS.U16 [R5+UR22+0x400], R26 ;  /* 0x0004001a05007988 */ /* 0x000fe20008000416 */
[----:B------:R-:W-:Y:S01]  /*31a0*/  SGXT.U32 R11, R0, 0x3 ;  /* 0x00000003000b781a */ /* 0x000fe20000000000 */
[C---:B0-----:R-:W-:Y:S01]  /*31b0*/  VIADD R7, R13.reuse, 0x38 ;  /* 0x000000380d077836 */ /* 0x041fe20000000000 */
[----:B------:R-:W-:Y:S01]  /*31c0*/  IADD3 R18, P1, R2, UR4, RZ ;  /* 0x0000000402127c10 */ /* 0x000fe2000ff3e0ff */
[----:B------:R0:W-:Y:S01]  /*31d0*/  STS.U16 [R5+UR22+0x500], R4 ;  /* 0x0005000405007988 */ /* 0x0001e20008000416 */
[----:B------:R-:W-:Y:S01]  /*31e0*/  LOP3.LUT R3, R10, R11, RZ, 0xfc, !PT ;  /* 0x0000000b0a037212 */ /* 0x000fe200078efcff */
[----:B------:R-:W-:Y:S01]  /*31f0*/  ULDC UR4, c[0x0][0x248] ;  /* 0x0000920000047ab9 */ /* 0x000fe20000000800 */
[----:B------:R-:W-:Y:S01]  /*3200*/  LEA.HI.X.SX32 R20, R2, UR5, 0x1, P1 ;  /* 0x0000000502147c11 */ /* 0x000fe200088f0eff */
[----:B------:R-:W-:Y:S01]  /*3210*/  BAR.SYNC.DEFER_BLOCKING 0x0 ;  /* 0x0000000000007b1d */ /* 0x000fe20000010000 */
[----:B-1----:R-:W-:Y:S01]  /*3220*/  VIADD R9, R13, 0x28 ;  /* 0x000000280d097836 */ /* 0x002fe20000000000 */
[C---:B------:R-:W-:Y:S01]  /*3230*/  ISETP.LT.AND P1, PT, R3.reuse, UR7, !P0 ;  /* 0x0000000703007c0c */ /* 0x040fe2000c721270 */
[----:B------:R-:W-:Y:S01]  /*3240*/  IMAD R3, R3, UR4, RZ ;  /* 0x0000000403037c24 */ /* 0x000fe2000f8e02ff */
[C-C-:B------:R-:W-:Y:S01]  /*3250*/  LOP3.LUT R21, R10.reuse, 0x30, R11.reuse, 0xfe, !PT ;  /* 0x000000300a157812 */ /* 0x140fe200078efe0b */
[----:B------:R-:W-:Y:S01]  /*3260*/  IMAD.IADD R0, R7, 0x1, R10 ;  /* 0x0000000107007824 */ /* 0x000fe200078e020a */
[----:B------:R-:W-:Y:S01]  /*3270*/  LOP3.LUT R6, R10, 0x20, R11, 0xfe, !PT ;  /* 0x000000200a067812 */ /* 0x000fe200078efe0b */
[----:B0-----:R-:W-:-:S02]  /*3280*/  VIADD R5, R13, 0x8 ;  /* 0x000000080d057836 */ /* 0x001fc40000000000 */
[----:B------:R-:W-:Y:S02]  /*3290*/  VIADD R13, R13, 0x18 ;  /* 0x000000180d0d7836 */ /* 0x000fe40000000000 */
[--C-:B------:R-:W-:Y:S02]  /*32a0*/  IMAD.IADD R2, R5, 0x1, R10.reuse ;  /* 0x0000000105027824 */ /* 0x100fe400078e020a */
[--C-:B------:R-:W-:Y:S02]  /*32b0*/  IMAD.IADD R9, R9, 0x1, R10.reuse ;  /* 0x0000000109097824 */ /* 0x100fe400078e020a */
[C---:B------:R-:W-:Y:S01]  /*32c0*/  IMAD R5, R2.reuse, UR4, RZ ;  /* 0x0000000402057c24 */ /* 0x040fe2000f8e02ff */
[----:B------:R-:W-:Y:S01]  /*32d0*/  ISETP.LT.AND P4, PT, R2, UR7, !P0 ;  /* 0x0000000702007c0c */ /* 0x000fe2000c781270 */
[----:B------:R-:W-:Y:S01]  /*32e0*/  IMAD.IADD R7, R13, 0x1, R10 ;  /* 0x000000010d077824 */ /* 0x000fe200078e020a */
[-C--:B------:R-:W-:Y:S01]  /*32f0*/  IADD3 R2, P2, R3, R18.reuse, RZ ;  /* 0x0000001203027210 */ /* 0x080fe20007f5e0ff */
[----:B------:R-:W-:Y:S01]  /*3300*/  IMAD R12, R6, UR4, RZ ;  /* 0x00000004060c7c24 */ /* 0x000fe2000f8e02ff */
[----:B------:R-:W-:Y:S01]  /*3310*/  LOP3.LUT R10, R10, 0x10, R11, 0xfe, !PT ;  /* 0x000000100a0a7812 */ /* 0x000fe200078efe0b */
[----:B------:R-:W-:Y:S01]  /*3320*/  IMAD R11, R7, UR4, RZ ;  /* 0x00000004070b7c24 */ /* 0x000fe2000f8e02ff */
[----:B------:R-:W-:Y:S01]  /*3330*/  IADD3 R4, P3, R5, R18, RZ ;  /* 0x0000001205047210 */ /* 0x000fe20007f7e0ff */
[----:B------:R-:W-:Y:S01]  /*3340*/  IMAD R13, R9, UR4, RZ ;  /* 0x00000004090d7c24 */ /* 0x000fe2000f8e02ff */
[----:B------:R-:W0:Y:S01]  /*3350*/  LDS R16, [R8+UR22] ;  /* 0x0000001608107984 */ /* 0x000e220008000800 */
[-C--:B------:R-:W-:Y:S01]  /*3360*/  LEA.HI.X.SX32 R3, R3, R20.reuse, 0x1, P2 ;  /* 0x0000001403037211 */ /* 0x080fe200010f0eff */
[----:B------:R-:W-:Y:S01]  /*3370*/  IMAD R14, R21, UR4, RZ ;  /* 0x00000004150e7c24 */ /* 0x000fe2000f8e02ff */
[C---:B------:R-:W-:Y:S01]  /*3380*/  ISETP.LT.AND P5, PT, R10.reuse, UR7, !P0 ;  /* 0x000000070a007c0c */ /* 0x040fe2000c7a1270 */
[----:B------:R-:W1:Y:S01]  /*3390*/  LDS R17, [R8+UR22+0x200] ;  /* 0x0002001608117984 */ /* 0x000e620008000800 */
[----:B------:R-:W-:Y:S01]  /*33a0*/  IMAD R10, R10, UR4, RZ ;  /* 0x000000040a0a7c24 */ /* 0x000fe2000f8e02ff */
[----:B------:R-:W-:-:S02]  /*33b0*/  LEA.HI.X.SX32 R5, R5, R20, 0x1, P3 ;  /* 0x0000001405057211 */ /* 0x000fc400018f0eff */
[----:B------:R-:W-:Y:S02]  /*33c0*/  ISETP.LT.AND P3, PT, R6, UR7, !P0 ;  /* 0x0000000706007c0c */ /* 0x000fe4000c761270 */
[----:B------:R-:W-:Y:S02]  /*33d0*/  IADD3 R6, P6, R10, R18, RZ ;  /* 0x000000120a067210 */ /* 0x000fe40007fde0ff */
[C---:B0-----:R-:W-:Y:S02]  /*33e0*/  PRMT R15, R16.reuse, 0x7770, RZ ;  /* 0x00007770100f7816 */ /* 0x041fe400000000ff */
[----:B------:R-:W-:Y:S02]  /*33f0*/  PRMT R19, R16, 0x7771, RZ ;  /* 0x0000777110137816 */ /* 0x000fe400000000ff */
[C---:B-1----:R-:W-:Y:S01]  /*3400*/  PRMT R23, R17.reuse, 0x7771, RZ ;  /* 0x0000777111177816 */ /* 0x042fe200000000ff */
[----:B------:R0:W-:Y:S01]  /*3410*/  @P1 STG.E.U8 desc[UR32][R2.64], R15 ;  /* 0x0000000f02001986 */ /* 0x0001e2000c101120 */
[----:B------:R-:W-:-:S03]  /*3420*/  PRMT R25, R17, 0x7772, RZ ;  /* 0x0000777211197816 */ /* 0x000fc600000000ff */
[----:B------:R1:W-:Y:S01]  /*3430*/  @P4 STG.E.U8 desc[UR32][R4.64], R19 ;  /* 0x0000001304004986 */ /* 0x0003e2000c101120 */
[----:B------:R-:W-:Y:S02]  /*3440*/  ISETP.LT.AND P4, PT, R7, UR7, !P0 ;  /* 0x0000000707007c0c */ /* 0x000fe4000c781270 */
[----:B------:R-:W-:Y:S02]  /*3450*/  LEA.HI.X.SX32 R7, R10, R20, 0x1, P6 ;  /* 0x000000140a077211 */ /* 0x000fe400030f0eff */
[-C--:B------:R-:W-:Y:S02]  /*3460*/  IADD3 R8, P6, R13, R18.reuse, RZ ;  /* 0x000000120d087210 */ /* 0x080fe40007fde0ff */
[CC--:B0-----:R-:W-:Y:S01]  /*3470*/  IADD3 R2, P1, R11.reuse, R18.reuse, RZ ;  /* 0x000000120b027210 */ /* 0x0c1fe20007f3e0ff */
[----:B------:R-:W-:Y:S01]  /*3480*/  IMAD R15, R0, UR4, RZ ;  /* 0x00000004000f7c24 */ /* 0x000fe2000f8e02ff */
[----:B-1----:R-:W-:Y:S02]  /*3490*/  IADD3 R4, P2, R12, R18, RZ ;  /* 0x000000120c047210 */ /* 0x002fe40007f5e0ff */
[----:B------:R-:W-:-:S02]  /*34a0*/  LEA.HI.X.SX32 R3, R11, R20, 0x1, P1 ;  /* 0x000000140b037211 */ /* 0x000fc400008f0eff */
[----:B------:R-:W-:Y:S02]  /*34b0*/  IADD3 R10, P1, R14, R18, RZ ;  /* 0x000000120e0a7210 */ /* 0x000fe40007f3e0ff */
[-C--:B------:R-:W-:Y:S02]  /*34c0*/  LEA.HI.X.SX32 R5, R12, R20.reuse, 0x1, P2 ;  /* 0x000000140c057211 */ /* 0x080fe400010f0eff */
[----:B------:R-:W-:Y:S02]  /*34d0*/  ISETP.LT.AND P2, PT, R9, UR7, !P0 ;  /* 0x0000000709007c0c */ /* 0x000fe4000c741270 */
[-C--:B------:R-:W-:Y:S02]  /*34e0*/  LEA.HI.X.SX32 R9, R13, R20.reuse, 0x1, P6 ;  /* 0x000000140d097211 */ /* 0x080fe400030f0eff */
[----:B------:R-:W-:Y:S02]  /*34f0*/  LEA.HI.X.SX32 R11, R14, R20, 0x1, P1 ;  /* 0x000000140e0b7211 */ /* 0x000fe400008f0eff */
[----:B------:R-:W-:-:S02]  /*3500*/  IADD3 R12, P6, R15, R18, RZ ;  /* 0x000000120f0c7210 */ /* 0x000fc40007fde0ff */
[----:B------:R-:W-:Y:S02]  /*3510*/  ISETP.LT.AND P1, PT, R21, UR7, !P0 ;  /* 0x0000000715007c0c */ /* 0x000fe4000c721270 */
[----:B------:R-:W-:Y:S02]  /*3520*/  ISETP.LT.AND P0, PT, R0, UR7, !P0 ;  /* 0x0000000700007c0c */ /* 0x000fe4000c701270 */
[C---:B------:R-:W-:Y:S02]  /*3530*/  PRMT R19, R16.reuse, 0x7772, RZ ;  /* 0x0000777210137816 */ /* 0x040fe400000000ff */
[----:B------:R-:W-:Y:S02]  /*3540*/  LEA.HI.X.SX32 R13, R15, R20, 0x1, P6 ;  /* 0x000000140f0d7211 */ /* 0x000fe400030f0eff */
[----:B------:R-:W-:Y:S01]  /*3550*/  PRMT R15, R16, 0x7773, RZ ;  /* 0x00007773100f7816 */ /* 0x000fe200000000ff */
[----:B------:R0:W-:Y:S01]  /*3560*/  @P5 STG.E.U8 desc[UR32][R6.64], R19 ;  /* 0x0000001306005986 */ /* 0x0001e2000c101120 */
[----:B------:R-:W-:-:S02]  /*3570*/  PRMT R21, R17, 0x7770, RZ ;  /* 0x0000777011157816 */ /* 0x000fc400000000ff */
[----:B------:R-:W-:Y:S01]  /*3580*/  PRMT R17, R17, 0x7773, RZ ;  /* 0x0000777311117816 */ /* 0x000fe200000000ff */
[----:B------:R0:W-:Y:S04]  /*3590*/  @P4 STG.E.U8 desc[UR32][R2.64], R15 ;  /* 0x0000000f02004986 */ /* 0x0001e8000c101120 */
[----:B------:R0:W-:Y:S04]  /*35a0*/  @P3 STG.E.U8 desc[UR32][R4.64], R21 ;  /* 0x0000001504003986 */ /* 0x0001e8000c101120 */
[----:B------:R0:W-:Y:S04]  /*35b0*/  @P2 STG.E.U8 desc[UR32][R8.64], R23 ;  /* 0x0000001708002986 */ /* 0x0001e8000c101120 */
[----:B------:R0:W-:Y:S01]  /*35c0*/  @P1 STG.E.U8 desc[UR32][R10.64], R25 ;  /* 0x000000190a001986 */ /* 0x0001e2000c101120 */
[----:B------:R-:W-:Y:S05]  /*35d0*/  @!P0 EXIT ;  /* 0x000000000000894d */ /* 0x000fea0003800000 */
[----:B------:R-:W-:Y:S01]  /*35e0*/  STG.E.U8 desc[UR32][R12.64], R17 ;  /* 0x000000110c007986 */ /* 0x000fe2000c101120 */
[----:B------:R-:W-:Y:S05]  /*35f0*/  EXIT ;  /* 0x000000000000794d */ /* 0x000fea0003800000 */
.L_x_2:
[----:B------:R-:W-:-:S00]  /*3600*/  BRA `(.L_x_2) ;  /* 0xfffffffc00fc7947 */ /* 0x000fc0000383ffff */
[----:B------:R-:W-:-:S00]  /*3610*/  NOP ;  /* 0x0000000000007918 */ /* 0x000fc00000000000 */
        /* <DEDUP_REMOVED lines=14> */
.L_x_3:


//--------------------- .nv.shared.matmul_kernel  --------------------------
	.section	.nv.shared.matmul_kernel,"aw",@nobits
	.sectionflags	@""
	.align	16
	.zero		1024


//--------------------- .nv.shared.reserved.0     --------------------------
	.section	.nv.shared.reserved.0,"aw",@nobits
	.weak		__nv_reservedSMEM_offset_0_alias
	.size		__nv_reservedSMEM_offset_0_alias, 0, 0
	.other		__nv_reservedSMEM_offset_0_alias,@"STO_CUDA_RESERVED_SHARED STV_DEFAULT"
__nv_reservedSMEM_offset_0_alias:
	.zero		0


//--------------------- .nv.constant0.matmul_kernel --------------------------
	.section	.nv.constant0.matmul_kernel,"a",@progbits
	.sectionflags	@""
	.align	4
.nv.constant0.matmul_kernel:
	.zero		608


//--------------------- SYMBOLS --------------------------

	.type		.nv.reservedSmem.offset0,@object
	.size		.nv.reservedSmem.offset0,0x4
